//
// Generated by NVIDIA NVVM Compiler
//
// Compiler Build ID: CL-36424714
// Cuda compilation tools, release 13.0, V13.0.88
// Based on NVVM 20.0.0
//

.version 9.0
.target sm_100
.address_size 64

	// .globl	_Z25findNearestCentroidKernelPfS_S_S_S_S_PiiiS0_S_

.visible .entry _Z25findNearestCentroidKernelPfS_S_S_S_S_PiiiS0_S_(
	.param .u64 .ptr .align 1 _Z25findNearestCentroidKernelPfS_S_S_S_S_PiiiS0_S__param_0,
	.param .u64 .ptr .align 1 _Z25findNearestCentroidKernelPfS_S_S_S_S_PiiiS0_S__param_1,
	.param .u64 .ptr .align 1 _Z25findNearestCentroidKernelPfS_S_S_S_S_PiiiS0_S__param_2,
	.param .u64 .ptr .align 1 _Z25findNearestCentroidKernelPfS_S_S_S_S_PiiiS0_S__param_3,
	.param .u64 .ptr .align 1 _Z25findNearestCentroidKernelPfS_S_S_S_S_PiiiS0_S__param_4,
	.param .u64 .ptr .align 1 _Z25findNearestCentroidKernelPfS_S_S_S_S_PiiiS0_S__param_5,
	.param .u64 .ptr .align 1 _Z25findNearestCentroidKernelPfS_S_S_S_S_PiiiS0_S__param_6,
	.param .u32 _Z25findNearestCentroidKernelPfS_S_S_S_S_PiiiS0_S__param_7,
	.param .u32 _Z25findNearestCentroidKernelPfS_S_S_S_S_PiiiS0_S__param_8,
	.param .u64 .ptr .align 1 _Z25findNearestCentroidKernelPfS_S_S_S_S_PiiiS0_S__param_9,
	.param .u64 .ptr .align 1 _Z25findNearestCentroidKernelPfS_S_S_S_S_PiiiS0_S__param_10
)
{
	.reg .pred 	%p<71>;
	.reg .b32 	%r<183>;
	.reg .b32 	%f<236>;
	.reg .b64 	%rd<79>;

	ld.param.u64 	%rd36, [_Z25findNearestCentroidKernelPfS_S_S_S_S_PiiiS0_S__param_0];
	ld.param.u64 	%rd37, [_Z25findNearestCentroidKernelPfS_S_S_S_S_PiiiS0_S__param_1];
	ld.param.u64 	%rd38, [_Z25findNearestCentroidKernelPfS_S_S_S_S_PiiiS0_S__param_2];
	ld.param.u64 	%rd39, [_Z25findNearestCentroidKernelPfS_S_S_S_S_PiiiS0_S__param_3];
	ld.param.u64 	%rd40, [_Z25findNearestCentroidKernelPfS_S_S_S_S_PiiiS0_S__param_4];
	ld.param.u64 	%rd41, [_Z25findNearestCentroidKernelPfS_S_S_S_S_PiiiS0_S__param_5];
	ld.param.u64 	%rd42, [_Z25findNearestCentroidKernelPfS_S_S_S_S_PiiiS0_S__param_6];
	ld.param.u32 	%r76, [_Z25findNearestCentroidKernelPfS_S_S_S_S_PiiiS0_S__param_8];
	ld.param.u64 	%rd43, [_Z25findNearestCentroidKernelPfS_S_S_S_S_PiiiS0_S__param_9];
	ld.param.u64 	%rd44, [_Z25findNearestCentroidKernelPfS_S_S_S_S_PiiiS0_S__param_10];
	cvta.to.global.u64 	%rd1, %rd39;
	cvta.to.global.u64 	%rd2, %rd38;
	cvta.to.global.u64 	%rd3, %rd42;
	cvta.to.global.u64 	%rd4, %rd41;
	cvta.to.global.u64 	%rd5, %rd40;
	cvta.to.global.u64 	%rd6, %rd44;
	cvta.to.global.u64 	%rd7, %rd43;
	mov.u32 	%r77, %ntid.x;
	mov.u32 	%r78, %ctaid.x;
	mov.u32 	%r79, %tid.x;
	mad.lo.s32 	%r1, %r77, %r78, %r79;
	ld.global.u32 	%r80, [%rd7];
	setp.ne.s32 	%p1, %r80, 0;
	@%p1 bra 	$L__BB0_70;
	cvta.to.global.u64 	%rd45, %rd36;
	cvta.to.global.u64 	%rd46, %rd37;
	mul.wide.s32 	%rd47, %r1, 4;
	add.s64 	%rd8, %rd4, %rd47;
	add.s64 	%rd9, %rd3, %rd47;
	add.s64 	%rd10, %rd45, %rd47;
	add.s64 	%rd11, %rd46, %rd47;
	add.s32 	%r81, %r76, -1;
	add.s32 	%r82, %r76, 7;
	and.b32  	%r83, %r82, 7;
	add.s32 	%r2, %r83, -1;
	add.s32 	%r84, %r76, 3;
	and.b32  	%r3, %r84, 3;
	and.b32  	%r4, %r76, 7;
	and.b32  	%r5, %r81, 7;
	and.b32  	%r6, %r81, -8;
	and.b32  	%r7, %r82, 3;
	and.b32  	%r8, %r84, 1;
	and.b32  	%r9, %r76, 2147483640;
$L__BB0_2:
	setp.ge.s32 	%p2, %r1, %r76;
	@%p2 bra 	$L__BB0_4;
	mul.wide.s32 	%rd48, %r1, 4;
	add.s64 	%rd49, %rd6, %rd48;
	mov.b32 	%r85, 0;
	st.global.u32 	[%rd49], %r85;
	add.s64 	%rd50, %rd5, %rd48;
	st.global.u32 	[%rd50], %r85;
	st.global.u32 	[%rd8], %r85;
	st.global.u32 	[%rd9], %r85;
$L__BB0_4:
	ld.param.u32 	%r143, [_Z25findNearestCentroidKernelPfS_S_S_S_S_PiiiS0_S__param_7];
	setp.ge.s32 	%p3, %r1, %r143;
	bar.sync 	0;
	@%p3 bra 	$L__BB0_22;
	setp.lt.s32 	%p4, %r76, 2;
	ld.global.f32 	%f234, [%rd2];
	ld.global.f32 	%f235, [%rd10];
	sub.f32 	%f36, %f234, %f235;
	ld.global.f32 	%f233, [%rd1];
	ld.global.f32 	%f4, [%rd11];
	sub.f32 	%f37, %f233, %f4;
	mul.f32 	%f38, %f37, %f37;
	fma.rn.f32 	%f5, %f36, %f36, %f38;
	mov.b64 	%rd78, 0;
	@%p4 bra 	$L__BB0_19;
	add.s32 	%r89, %r76, -2;
	setp.lt.u32 	%p5, %r89, 7;
	sqrt.rn.f32 	%f231, %f5;
	mov.b32 	%r155, 0;
	mov.b32 	%r150, 1;
	@%p5 bra 	$L__BB0_10;
	add.s64 	%rd77, %rd2, 16;
	add.s64 	%rd76, %rd1, 16;
	mov.b32 	%r144, 0;
	mov.u32 	%r155, %r144;
$L__BB0_8:
	.pragma "nounroll";
	add.s32 	%r91, %r144, 1;
	ld.global.f32 	%f39, [%rd77+-12];
	sub.f32 	%f40, %f39, %f235;
	ld.global.f32 	%f41, [%rd76+-12];
	sub.f32 	%f42, %f41, %f4;
	mul.f32 	%f43, %f42, %f42;
	fma.rn.f32 	%f44, %f40, %f40, %f43;
	sqrt.rn.f32 	%f45, %f44;
	setp.lt.f32 	%p6, %f45, %f231;
	selp.f32 	%f46, %f45, %f231, %p6;
	selp.b32 	%r92, %r91, %r155, %p6;
	ld.global.f32 	%f47, [%rd77+-8];
	sub.f32 	%f48, %f47, %f235;
	ld.global.f32 	%f49, [%rd76+-8];
	sub.f32 	%f50, %f49, %f4;
	mul.f32 	%f51, %f50, %f50;
	fma.rn.f32 	%f52, %f48, %f48, %f51;
	sqrt.rn.f32 	%f53, %f52;
	setp.lt.f32 	%p7, %f53, %f46;
	selp.f32 	%f54, %f53, %f46, %p7;
	add.s32 	%r93, %r144, 2;
	selp.b32 	%r94, %r93, %r92, %p7;
	ld.global.f32 	%f55, [%rd77+-4];
	sub.f32 	%f56, %f55, %f235;
	ld.global.f32 	%f57, [%rd76+-4];
	sub.f32 	%f58, %f57, %f4;
	mul.f32 	%f59, %f58, %f58;
	fma.rn.f32 	%f60, %f56, %f56, %f59;
	sqrt.rn.f32 	%f61, %f60;
	setp.lt.f32 	%p8, %f61, %f54;
	selp.f32 	%f62, %f61, %f54, %p8;
	add.s32 	%r95, %r144, 3;
	selp.b32 	%r96, %r95, %r94, %p8;
	ld.global.f32 	%f63, [%rd77];
	sub.f32 	%f64, %f63, %f235;
	ld.global.f32 	%f65, [%rd76];
	sub.f32 	%f66, %f65, %f4;
	mul.f32 	%f67, %f66, %f66;
	fma.rn.f32 	%f68, %f64, %f64, %f67;
	sqrt.rn.f32 	%f69, %f68;
	setp.lt.f32 	%p9, %f69, %f62;
	selp.f32 	%f70, %f69, %f62, %p9;
	add.s32 	%r97, %r144, 4;
	selp.b32 	%r98, %r97, %r96, %p9;
	ld.global.f32 	%f71, [%rd77+4];
	sub.f32 	%f72, %f71, %f235;
	ld.global.f32 	%f73, [%rd76+4];
	sub.f32 	%f74, %f73, %f4;
	mul.f32 	%f75, %f74, %f74;
	fma.rn.f32 	%f76, %f72, %f72, %f75;
	sqrt.rn.f32 	%f77, %f76;
	setp.lt.f32 	%p10, %f77, %f70;
	selp.f32 	%f78, %f77, %f70, %p10;
	add.s32 	%r99, %r144, 5;
	selp.b32 	%r100, %r99, %r98, %p10;
	ld.global.f32 	%f79, [%rd77+8];
	sub.f32 	%f80, %f79, %f235;
	ld.global.f32 	%f81, [%rd76+8];
	sub.f32 	%f82, %f81, %f4;
	mul.f32 	%f83, %f82, %f82;
	fma.rn.f32 	%f84, %f80, %f80, %f83;
	sqrt.rn.f32 	%f85, %f84;
	setp.lt.f32 	%p11, %f85, %f78;
	selp.f32 	%f86, %f85, %f78, %p11;
	add.s32 	%r101, %r144, 6;
	selp.b32 	%r102, %r101, %r100, %p11;
	ld.global.f32 	%f87, [%rd77+12];
	sub.f32 	%f88, %f87, %f235;
	ld.global.f32 	%f89, [%rd76+12];
	sub.f32 	%f90, %f89, %f4;
	mul.f32 	%f91, %f90, %f90;
	fma.rn.f32 	%f92, %f88, %f88, %f91;
	sqrt.rn.f32 	%f93, %f92;
	setp.lt.f32 	%p12, %f93, %f86;
	selp.f32 	%f94, %f93, %f86, %p12;
	add.s32 	%r103, %r144, 7;
	selp.b32 	%r104, %r103, %r102, %p12;
	ld.global.f32 	%f95, [%rd77+16];
	sub.f32 	%f96, %f95, %f235;
	ld.global.f32 	%f97, [%rd76+16];
	sub.f32 	%f98, %f97, %f4;
	mul.f32 	%f99, %f98, %f98;
	fma.rn.f32 	%f100, %f96, %f96, %f99;
	sqrt.rn.f32 	%f101, %f100;
	setp.lt.f32 	%p13, %f101, %f94;
	selp.f32 	%f231, %f101, %f94, %p13;
	add.s32 	%r144, %r144, 8;
	selp.b32 	%r155, %r144, %r104, %p13;
	add.s64 	%rd77, %rd77, 32;
	add.s64 	%rd76, %rd76, 32;
	setp.ne.s32 	%p14, %r144, %r6;
	@%p14 bra 	$L__BB0_8;
	add.s32 	%r150, %r144, 1;
$L__BB0_10:
	setp.eq.s32 	%p15, %r5, 0;
	@%p15 bra 	$L__BB0_18;
	setp.lt.u32 	%p16, %r2, 3;
	@%p16 bra 	$L__BB0_13;
	mul.wide.u32 	%rd52, %r150, 4;
	add.s64 	%rd53, %rd2, %rd52;
	ld.global.f32 	%f102, [%rd53];
	sub.f32 	%f103, %f102, %f235;
	add.s64 	%rd54, %rd1, %rd52;
	ld.global.f32 	%f104, [%rd54];
	sub.f32 	%f105, %f104, %f4;
	mul.f32 	%f106, %f105, %f105;
	fma.rn.f32 	%f107, %f103, %f103, %f106;
	sqrt.rn.f32 	%f108, %f107;
	setp.lt.f32 	%p17, %f108, %f231;
	selp.f32 	%f109, %f108, %f231, %p17;
	selp.b32 	%r106, %r150, %r155, %p17;
	add.s32 	%r107, %r150, 1;
	ld.global.f32 	%f110, [%rd53+4];
	sub.f32 	%f111, %f110, %f235;
	ld.global.f32 	%f112, [%rd54+4];
	sub.f32 	%f113, %f112, %f4;
	mul.f32 	%f114, %f113, %f113;
	fma.rn.f32 	%f115, %f111, %f111, %f114;
	sqrt.rn.f32 	%f116, %f115;
	setp.lt.f32 	%p18, %f116, %f109;
	selp.f32 	%f117, %f116, %f109, %p18;
	selp.b32 	%r108, %r107, %r106, %p18;
	add.s32 	%r109, %r150, 2;
	ld.global.f32 	%f118, [%rd53+8];
	sub.f32 	%f119, %f118, %f235;
	ld.global.f32 	%f120, [%rd54+8];
	sub.f32 	%f121, %f120, %f4;
	mul.f32 	%f122, %f121, %f121;
	fma.rn.f32 	%f123, %f119, %f119, %f122;
	sqrt.rn.f32 	%f124, %f123;
	setp.lt.f32 	%p19, %f124, %f117;
	selp.f32 	%f125, %f124, %f117, %p19;
	selp.b32 	%r110, %r109, %r108, %p19;
	add.s32 	%r111, %r150, 3;
	ld.global.f32 	%f126, [%rd53+12];
	sub.f32 	%f127, %f126, %f235;
	ld.global.f32 	%f128, [%rd54+12];
	sub.f32 	%f129, %f128, %f4;
	mul.f32 	%f130, %f129, %f129;
	fma.rn.f32 	%f131, %f127, %f127, %f130;
	sqrt.rn.f32 	%f132, %f131;
	setp.lt.f32 	%p20, %f132, %f125;
	selp.f32 	%f231, %f132, %f125, %p20;
	selp.b32 	%r155, %r111, %r110, %p20;
	add.s32 	%r150, %r150, 4;
$L__BB0_13:
	setp.eq.s32 	%p21, %r7, 0;
	@%p21 bra 	$L__BB0_18;
	setp.eq.s32 	%p22, %r3, 1;
	@%p22 bra 	$L__BB0_16;
	mul.wide.u32 	%rd55, %r150, 4;
	add.s64 	%rd56, %rd2, %rd55;
	ld.global.f32 	%f133, [%rd56];
	sub.f32 	%f134, %f133, %f235;
	add.s64 	%rd57, %rd1, %rd55;
	ld.global.f32 	%f135, [%rd57];
	sub.f32 	%f136, %f135, %f4;
	mul.f32 	%f137, %f136, %f136;
	fma.rn.f32 	%f138, %f134, %f134, %f137;
	sqrt.rn.f32 	%f139, %f138;
	setp.lt.f32 	%p23, %f139, %f231;
	selp.f32 	%f140, %f139, %f231, %p23;
	selp.b32 	%r113, %r150, %r155, %p23;
	add.s32 	%r114, %r150, 1;
	ld.global.f32 	%f141, [%rd56+4];
	sub.f32 	%f142, %f141, %f235;
	ld.global.f32 	%f143, [%rd57+4];
	sub.f32 	%f144, %f143, %f4;
	mul.f32 	%f145, %f144, %f144;
	fma.rn.f32 	%f146, %f142, %f142, %f145;
	sqrt.rn.f32 	%f147, %f146;
	setp.lt.f32 	%p24, %f147, %f140;
	selp.f32 	%f231, %f147, %f140, %p24;
	selp.b32 	%r155, %r114, %r113, %p24;
	add.s32 	%r150, %r150, 2;
$L__BB0_16:
	setp.eq.s32 	%p25, %r8, 0;
	@%p25 bra 	$L__BB0_18;
	mul.wide.u32 	%rd58, %r150, 4;
	add.s64 	%rd59, %rd2, %rd58;
	ld.global.f32 	%f148, [%rd59];
	sub.f32 	%f149, %f148, %f235;
	add.s64 	%rd60, %rd1, %rd58;
	ld.global.f32 	%f150, [%rd60];
	sub.f32 	%f151, %f150, %f4;
	mul.f32 	%f152, %f151, %f151;
	fma.rn.f32 	%f153, %f149, %f149, %f152;
	sqrt.rn.f32 	%f154, %f153;
	setp.lt.f32 	%p26, %f154, %f231;
	selp.b32 	%r155, %r150, %r155, %p26;
$L__BB0_18:
	cvt.u64.u32 	%rd78, %r155;
	mul.wide.u32 	%rd61, %r155, 4;
	add.s64 	%rd62, %rd2, %rd61;
	ld.global.f32 	%f234, [%rd62];
	add.s64 	%rd63, %rd1, %rd61;
	ld.global.f32 	%f233, [%rd63];
$L__BB0_19:
	sub.f32 	%f155, %f234, %f235;
	sub.f32 	%f156, %f233, %f4;
	mul.f32 	%f157, %f156, %f156;
	fma.rn.f32 	%f158, %f155, %f155, %f157;
	sqrt.rn.f32 	%f18, %f158;
	shl.b64 	%rd64, %rd78, 2;
	add.s64 	%rd20, %rd6, %rd64;
	ld.global.f32 	%f159, [%rd20];
	setp.geu.f32 	%p27, %f159, %f18;
	@%p27 bra 	$L__BB0_21;
	st.global.f32 	[%rd20], %f18;
	ld.global.f32 	%f235, [%rd10];
$L__BB0_21:
	add.s64 	%rd66, %rd5, %rd64;
	atom.global.add.f32 	%f160, [%rd66], %f235;
	add.s64 	%rd67, %rd4, %rd64;
	ld.global.f32 	%f161, [%rd11];
	atom.global.add.f32 	%f162, [%rd67], %f161;
	add.s64 	%rd68, %rd3, %rd64;
	atom.global.add.u32 	%r115, [%rd68], 1;
$L__BB0_22:
	bar.sync 	0;
	@%p2 bra 	$L__BB0_24;
	mul.wide.s32 	%rd69, %r1, 4;
	add.s64 	%rd70, %rd5, %rd69;
	ld.global.f32 	%f163, [%rd70];
	ld.global.u32 	%r116, [%rd9];
	cvt.rn.f32.s32 	%f164, %r116;
	div.rn.f32 	%f165, %f163, %f164;
	st.global.f32 	[%rd70], %f165;
	ld.global.f32 	%f166, [%rd8];
	ld.global.u32 	%r117, [%rd9];
	cvt.rn.f32.s32 	%f167, %r117;
	div.rn.f32 	%f168, %f166, %f167;
	st.global.f32 	[%rd8], %f168;
$L__BB0_24:
	setp.ne.s32 	%p29, %r1, 0;
	bar.sync 	0;
	@%p29 bra 	$L__BB0_69;
	setp.lt.s32 	%p30, %r76, 1;
	@%p30 bra 	$L__BB0_68;
	setp.lt.u32 	%p31, %r76, 8;
	mov.b32 	%r174, 0;
	mov.u32 	%r157, %r174;
	@%p31 bra 	$L__BB0_45;
	mov.b32 	%r156, 0;
	mov.u32 	%r157, %r156;
$L__BB0_28:
	.pragma "nounroll";
	mul.wide.u32 	%rd71, %r156, 4;
	add.s64 	%rd21, %rd2, %rd71;
	ld.global.f32 	%f169, [%rd21];
	add.s64 	%rd22, %rd5, %rd71;
	ld.global.f32 	%f21, [%rd22];
	setp.neu.f32 	%p32, %f169, %f21;
	add.s64 	%rd23, %rd1, %rd71;
	add.s64 	%rd24, %rd4, %rd71;
	mov.b32 	%r158, 1;
	@%p32 bra 	$L__BB0_30;
	ld.global.f32 	%f170, [%rd23];
	ld.global.f32 	%f171, [%rd24];
	setp.neu.f32 	%p33, %f170, %f171;
	selp.b32 	%r158, 1, %r157, %p33;
$L__BB0_30:
	st.global.f32 	[%rd21], %f21;
	ld.global.f32 	%f172, [%rd24];
	st.global.f32 	[%rd23], %f172;
	ld.global.f32 	%f173, [%rd21+4];
	ld.global.f32 	%f22, [%rd22+4];
	setp.neu.f32 	%p34, %f173, %f22;
	mov.b32 	%r159, 1;
	@%p34 bra 	$L__BB0_32;
	ld.global.f32 	%f174, [%rd23+4];
	ld.global.f32 	%f175, [%rd24+4];
	setp.neu.f32 	%p35, %f174, %f175;
	selp.b32 	%r159, 1, %r158, %p35;
$L__BB0_32:
	st.global.f32 	[%rd21+4], %f22;
	ld.global.f32 	%f176, [%rd24+4];
	st.global.f32 	[%rd23+4], %f176;
	ld.global.f32 	%f177, [%rd21+8];
	ld.global.f32 	%f23, [%rd22+8];
	setp.neu.f32 	%p36, %f177, %f23;
	mov.b32 	%r160, 1;
	@%p36 bra 	$L__BB0_34;
	ld.global.f32 	%f178, [%rd23+8];
	ld.global.f32 	%f179, [%rd24+8];
	setp.neu.f32 	%p37, %f178, %f179;
	selp.b32 	%r160, 1, %r159, %p37;
$L__BB0_34:
	st.global.f32 	[%rd21+8], %f23;
	ld.global.f32 	%f180, [%rd24+8];
	st.global.f32 	[%rd23+8], %f180;
	ld.global.f32 	%f181, [%rd21+12];
	ld.global.f32 	%f24, [%rd22+12];
	setp.neu.f32 	%p38, %f181, %f24;
	mov.b32 	%r161, 1;
	@%p38 bra 	$L__BB0_36;
	ld.global.f32 	%f182, [%rd23+12];
	ld.global.f32 	%f183, [%rd24+12];
	setp.neu.f32 	%p39, %f182, %f183;
	selp.b32 	%r161, 1, %r160, %p39;
$L__BB0_36:
	st.global.f32 	[%rd21+12], %f24;
	ld.global.f32 	%f184, [%rd24+12];
	st.global.f32 	[%rd23+12], %f184;
	ld.global.f32 	%f185, [%rd21+16];
	ld.global.f32 	%f25, [%rd22+16];
	setp.neu.f32 	%p40, %f185, %f25;
	mov.b32 	%r162, 1;
	@%p40 bra 	$L__BB0_38;
	ld.global.f32 	%f186, [%rd23+16];
	ld.global.f32 	%f187, [%rd24+16];
	setp.neu.f32 	%p41, %f186, %f187;
	selp.b32 	%r162, 1, %r161, %p41;
$L__BB0_38:
	st.global.f32 	[%rd21+16], %f25;
	ld.global.f32 	%f188, [%rd24+16];
	st.global.f32 	[%rd23+16], %f188;
	ld.global.f32 	%f189, [%rd21+20];
	ld.global.f32 	%f26, [%rd22+20];
	setp.neu.f32 	%p42, %f189, %f26;
	mov.b32 	%r163, 1;
	@%p42 bra 	$L__BB0_40;
	ld.global.f32 	%f190, [%rd23+20];
	ld.global.f32 	%f191, [%rd24+20];
	setp.neu.f32 	%p43, %f190, %f191;
	selp.b32 	%r163, 1, %r162, %p43;
$L__BB0_40:
	st.global.f32 	[%rd21+20], %f26;
	ld.global.f32 	%f192, [%rd24+20];
	st.global.f32 	[%rd23+20], %f192;
	ld.global.f32 	%f193, [%rd21+24];
	ld.global.f32 	%f27, [%rd22+24];
	setp.neu.f32 	%p44, %f193, %f27;
	mov.b32 	%r164, 1;
	@%p44 bra 	$L__BB0_42;
	ld.global.f32 	%f194, [%rd23+24];
	ld.global.f32 	%f195, [%rd24+24];
	setp.neu.f32 	%p45, %f194, %f195;
	selp.b32 	%r164, 1, %r163, %p45;
$L__BB0_42:
	st.global.f32 	[%rd21+24], %f27;
	ld.global.f32 	%f196, [%rd24+24];
	st.global.f32 	[%rd23+24], %f196;
	ld.global.f32 	%f197, [%rd21+28];
	ld.global.f32 	%f28, [%rd22+28];
	setp.neu.f32 	%p46, %f197, %f28;
	mov.b32 	%r157, 1;
	@%p46 bra 	$L__BB0_44;
	ld.global.f32 	%f198, [%rd23+28];
	ld.global.f32 	%f199, [%rd24+28];
	setp.neu.f32 	%p47, %f198, %f199;
	selp.b32 	%r157, 1, %r164, %p47;
$L__BB0_44:
	st.global.f32 	[%rd21+28], %f28;
	ld.global.f32 	%f200, [%rd24+28];
	st.global.f32 	[%rd23+28], %f200;
	add.s32 	%r156, %r156, 8;
	setp.ne.s32 	%p48, %r156, %r9;
	mov.u32 	%r174, %r9;
	@%p48 bra 	$L__BB0_28;
$L__BB0_45:
	setp.eq.s32 	%p49, %r4, 0;
	@%p49 bra 	$L__BB0_67;
	add.s32 	%r130, %r4, -1;
	setp.lt.u32 	%p50, %r130, 3;
	@%p50 bra 	$L__BB0_56;
	mul.wide.u32 	%rd72, %r174, 4;
	add.s64 	%rd25, %rd2, %rd72;
	ld.global.f32 	%f201, [%rd25];
	add.s64 	%rd26, %rd5, %rd72;
	ld.global.f32 	%f29, [%rd26];
	setp.neu.f32 	%p51, %f201, %f29;
	add.s64 	%rd27, %rd1, %rd72;
	add.s64 	%rd28, %rd4, %rd72;
	mov.b32 	%r169, 1;
	@%p51 bra 	$L__BB0_49;
	ld.global.f32 	%f202, [%rd27];
	ld.global.f32 	%f203, [%rd28];
	setp.neu.f32 	%p52, %f202, %f203;
	selp.b32 	%r169, 1, %r157, %p52;
$L__BB0_49:
	st.global.f32 	[%rd25], %f29;
	ld.global.f32 	%f204, [%rd28];
	st.global.f32 	[%rd27], %f204;
	ld.global.f32 	%f205, [%rd25+4];
	ld.global.f32 	%f30, [%rd26+4];
	setp.neu.f32 	%p53, %f205, %f30;
	mov.b32 	%r170, 1;
	@%p53 bra 	$L__BB0_51;
	ld.global.f32 	%f206, [%rd27+4];
	ld.global.f32 	%f207, [%rd28+4];
	setp.neu.f32 	%p54, %f206, %f207;
	selp.b32 	%r170, 1, %r169, %p54;
$L__BB0_51:
	st.global.f32 	[%rd25+4], %f30;
	ld.global.f32 	%f208, [%rd28+4];
	st.global.f32 	[%rd27+4], %f208;
	ld.global.f32 	%f209, [%rd25+8];
	ld.global.f32 	%f31, [%rd26+8];
	setp.neu.f32 	%p55, %f209, %f31;
	mov.b32 	%r171, 1;
	@%p55 bra 	$L__BB0_53;
	ld.global.f32 	%f210, [%rd27+8];
	ld.global.f32 	%f211, [%rd28+8];
	setp.neu.f32 	%p56, %f210, %f211;
	selp.b32 	%r171, 1, %r170, %p56;
$L__BB0_53:
	st.global.f32 	[%rd25+8], %f31;
	ld.global.f32 	%f212, [%rd28+8];
	st.global.f32 	[%rd27+8], %f212;
	ld.global.f32 	%f213, [%rd25+12];
	ld.global.f32 	%f32, [%rd26+12];
	setp.neu.f32 	%p57, %f213, %f32;
	mov.b32 	%r157, 1;
	@%p57 bra 	$L__BB0_55;
	ld.global.f32 	%f214, [%rd27+12];
	ld.global.f32 	%f215, [%rd28+12];
	setp.neu.f32 	%p58, %f214, %f215;
	selp.b32 	%r157, 1, %r171, %p58;
$L__BB0_55:
	st.global.f32 	[%rd25+12], %f32;
	ld.global.f32 	%f216, [%rd28+12];
	st.global.f32 	[%rd27+12], %f216;
	add.s32 	%r174, %r174, 4;
$L__BB0_56:
	and.b32  	%r136, %r76, 3;
	setp.eq.s32 	%p59, %r136, 0;
	@%p59 bra 	$L__BB0_67;
	setp.eq.s32 	%p60, %r136, 1;
	@%p60 bra 	$L__BB0_63;
	mul.wide.u32 	%rd73, %r174, 4;
	add.s64 	%rd29, %rd2, %rd73;
	ld.global.f32 	%f217, [%rd29];
	add.s64 	%rd30, %rd5, %rd73;
	ld.global.f32 	%f33, [%rd30];
	setp.neu.f32 	%p61, %f217, %f33;
	add.s64 	%rd31, %rd1, %rd73;
	add.s64 	%rd32, %rd4, %rd73;
	mov.b32 	%r176, 1;
	@%p61 bra 	$L__BB0_60;
	ld.global.f32 	%f218, [%rd31];
	ld.global.f32 	%f219, [%rd32];
	setp.neu.f32 	%p62, %f218, %f219;
	selp.b32 	%r176, 1, %r157, %p62;
$L__BB0_60:
	st.global.f32 	[%rd29], %f33;
	ld.global.f32 	%f220, [%rd32];
	st.global.f32 	[%rd31], %f220;
	ld.global.f32 	%f221, [%rd29+4];
	ld.global.f32 	%f34, [%rd30+4];
	setp.neu.f32 	%p63, %f221, %f34;
	mov.b32 	%r157, 1;
	@%p63 bra 	$L__BB0_62;
	ld.global.f32 	%f222, [%rd31+4];
	ld.global.f32 	%f223, [%rd32+4];
	setp.neu.f32 	%p64, %f222, %f223;
	selp.b32 	%r157, 1, %r176, %p64;
$L__BB0_62:
	st.global.f32 	[%rd29+4], %f34;
	ld.global.f32 	%f224, [%rd32+4];
	st.global.f32 	[%rd31+4], %f224;
	add.s32 	%r174, %r174, 2;
$L__BB0_63:
	and.b32  	%r139, %r76, 1;
	setp.eq.b32 	%p65, %r139, 1;
	not.pred 	%p66, %p65;
	@%p66 bra 	$L__BB0_67;
	mul.wide.u32 	%rd74, %r174, 4;
	add.s64 	%rd33, %rd2, %rd74;
	ld.global.f32 	%f225, [%rd33];
	add.s64 	%rd75, %rd5, %rd74;
	ld.global.f32 	%f35, [%rd75];
	setp.neu.f32 	%p67, %f225, %f35;
	add.s64 	%rd34, %rd1, %rd74;
	add.s64 	%rd35, %rd4, %rd74;
	mov.b32 	%r181, 1;
	@%p67 bra 	$L__BB0_66;
	ld.global.f32 	%f226, [%rd34];
	ld.global.f32 	%f227, [%rd35];
	setp.neu.f32 	%p68, %f226, %f227;
	selp.b32 	%r181, 1, %r157, %p68;
$L__BB0_66:
	st.global.f32 	[%rd33], %f35;
	ld.global.f32 	%f228, [%rd35];
	st.global.f32 	[%rd34], %f228;
	mov.u32 	%r157, %r181;
$L__BB0_67:
	setp.ne.s32 	%p69, %r157, 0;
	@%p69 bra 	$L__BB0_69;
$L__BB0_68:
	mov.b32 	%r141, 1;
	st.global.u32 	[%rd7], %r141;
$L__BB0_69:
	bar.sync 	0;
	ld.global.u32 	%r142, [%rd7];
	setp.eq.s32 	%p70, %r142, 0;
	@%p70 bra 	$L__BB0_2;
$L__BB0_70:
	ret;

}


// ===== COMPILED SASS (sm_100) =====

	.target	sm_100

	.elftype	@"ET_EXEC"


//--------------------- .note.nv.tkinfo           --------------------------
	.section	.note.nv.tkinfo,"",@"SHT_NOTE"
	.sectionflags	@"SHF_NOTE_NV_TKINFO"
	.tkinfo
        /*0018*/ 	.word	0x00000002
        /*0030*/ 	.string	""
        /*0030*/ 	.string	"ptxas"
        /*0030*/ 	.string	"Cuda compilation tools, release 13.0, V13.0.88"
        /*0030*/ 	.string	"Build cuda_13.0.r13.0/compiler.36424714_0"
        /*0030*/ 	.string	"-arch sm_100 -m 64 "



//--------------------- .note.nv.cuinfo           --------------------------
	.section	.note.nv.cuinfo,"",@"SHT_NOTE"
	.sectionflags	@"SHF_NOTE_NV_CUINFO"
        /*0018*/ 	.short	0x0002
        /*001a*/ 	.short	0x0064
        /*001c*/ 	.short	0x0082
	.zero		2


//--------------------- .nv.info                  --------------------------
	.section	.nv.info,"",@"SHT_CUDA_INFO"
	.align	4


	//----- nvinfo : EIATTR_REGCOUNT
	.align		4
        /*0000*/ 	.byte	0x04, 0x2f
        /*0002*/ 	.short	(.L_1 - .L_0)
	.align		4
.L_0:
        /*0004*/ 	.word	index@(_Z25findNearestCentroidKernelPfS_S_S_S_S_PiiiS0_S_)
        /*0008*/ 	.word	0x00000020


	//----- nvinfo : EIATTR_FRAME_SIZE
	.align		4
.L_1:
        /*000c*/ 	.byte	0x04, 0x11
        /*000e*/ 	.short	(.L_3 - .L_2)
	.align		4
.L_2:
        /*0010*/ 	.word	index@($__internal_1_$__cuda_sm3x_div_rn_noftz_f32_slowpath)
        /*0014*/ 	.word	0x00000000


	//----- nvinfo : EIATTR_FRAME_SIZE
	.align		4
.L_3:
        /*0018*/ 	.byte	0x04, 0x11
        /*001a*/ 	.short	(.L_5 - .L_4)
	.align		4
.L_4:
        /*001c*/ 	.word	index@($__internal_0_$__cuda_sm20_sqrt_rn_f32_slowpath)
        /*0020*/ 	.word	0x00000000


	//----- nvinfo : EIATTR_FRAME_SIZE
	.align		4
.L_5:
        /*0024*/ 	.byte	0x04, 0x11
        /*0026*/ 	.short	(.L_7 - .L_6)
	.align		4
.L_6:
        /*0028*/ 	.word	index@(_Z25findNearestCentroidKernelPfS_S_S_S_S_PiiiS0_S_)
        /*002c*/ 	.word	0x00000000


	//----- nvinfo : EIATTR_MIN_STACK_SIZE
	.align		4
.L_7:
        /*0030*/ 	.byte	0x04, 0x12
        /*0032*/ 	.short	(.L_9 - .L_8)
	.align		4
.L_8:
        /*0034*/ 	.word	index@(_Z25findNearestCentroidKernelPfS_S_S_S_S_PiiiS0_S_)
        /*0038*/ 	.word	0x00000000
.L_9:


//--------------------- .nv.compat                --------------------------
	.section	.nv.compat,"",@"SHT_CUDA_COMPAT_INFO"
	.align	4
        /*0000*/ 	.byte	0x02, 0x09, 0x00, 0x00, 0x02, 0x02, 0x01, 0x00, 0x02, 0x05, 0x05, 0x00, 0x03, 0x07, 0x01, 0x01
        /*0010*/ 	.byte	0x02, 0x03, 0x00, 0x00, 0x02, 0x06, 0x01, 0x00, 0x04, 0x0b, 0x08, 0x00, 0x01, 0x00, 0x00, 0x00
        /*0020*/ 	.byte	0x00, 0x00, 0x00, 0x00


//--------------------- .nv.info._Z25findNearestCentroidKernelPfS_S_S_S_S_PiiiS0_S_ --------------------------
	.section	.nv.info._Z25findNearestCentroidKernelPfS_S_S_S_S_PiiiS0_S_,"",@"SHT_CUDA_INFO"
	.sectionflags	@""
	.align	4


	//----- nvinfo : EIATTR_CUDA_API_VERSION
	.align		4
        /*0000*/ 	.byte	0x04, 0x37
        /*0002*/ 	.short	(.L_11 - .L_10)
.L_10:
        /*0004*/ 	.word	0x00000082


	//----- nvinfo : EIATTR_KPARAM_INFO
	.align		4
.L_11:
        /*0008*/ 	.byte	0x04, 0x17
        /*000a*/ 	.short	(.L_13 - .L_12)
.L_12:
        /*000c*/ 	.word	0x00000000
        /*0010*/ 	.short	0x000a
        /*0012*/ 	.short	0x0048
        /*0014*/ 	.byte	0x00, 0xf5, 0x21, 0x00


	//----- nvinfo : EIATTR_KPARAM_INFO
	.align		4
.L_13:
        /*0018*/ 	.byte	0x04, 0x17
        /*001a*/ 	.short	(.L_15 - .L_14)
.L_14:
        /*001c*/ 	.word	0x00000000
        /*0020*/ 	.short	0x0009
        /*0022*/ 	.short	0x0040
        /*0024*/ 	.byte	0x00, 0xf5, 0x21, 0x00


	//----- nvinfo : EIATTR_KPARAM_INFO
	.align		4
.L_15:
        /*0028*/ 	.byte	0x04, 0x17
        /*002a*/ 	.short	(.L_17 - .L_16)
.L_16:
        /*002c*/ 	.word	0x00000000
        /*0030*/ 	.short	0x0008
        /*0032*/ 	.short	0x003c
        /*0034*/ 	.byte	0x00, 0xf0, 0x11, 0x00


	//----- nvinfo : EIATTR_KPARAM_INFO
	.align		4
.L_17:
        /*0038*/ 	.byte	0x04, 0x17
        /*003a*/ 	.short	(.L_19 - .L_18)
.L_18:
        /*003c*/ 	.word	0x00000000
        /*0040*/ 	.short	0x0007
        /*0042*/ 	.short	0x0038
        /*0044*/ 	.byte	0x00, 0xf0, 0x11, 0x00


	//----- nvinfo : EIATTR_KPARAM_INFO
	.align		4
.L_19:
        /*0048*/ 	.byte	0x04, 0x17
        /*004a*/ 	.short	(.L_21 - .L_20)
.L_20:
        /*004c*/ 	.word	0x00000000
        /*0050*/ 	.short	0x0006
        /*0052*/ 	.short	0x0030
        /*0054*/ 	.byte	0x00, 0xf5, 0x21, 0x00


	//----- nvinfo : EIATTR_KPARAM_INFO
	.align		4
.L_21:
        /*0058*/ 	.byte	0x04, 0x17
        /*005a*/ 	.short	(.L_23 - .L_22)
.L_22:
        /*005c*/ 	.word	0x00000000
        /*0060*/ 	.short	0x0005
        /*0062*/ 	.short	0x0028
        /*0064*/ 	.byte	0x00, 0xf5, 0x21, 0x00


	//----- nvinfo : EIATTR_KPARAM_INFO
	.align		4
.L_23:
        /*0068*/ 	.byte	0x04, 0x17
        /*006a*/ 	.short	(.L_25 - .L_24)
.L_24:
        /*006c*/ 	.word	0x00000000
        /*0070*/ 	.short	0x0004
        /*0072*/ 	.short	0x0020
        /*0074*/ 	.byte	0x00, 0xf5, 0x21, 0x00


	//----- nvinfo : EIATTR_KPARAM_INFO
	.align		4
.L_25:
        /*0078*/ 	.byte	0x04, 0x17
        /*007a*/ 	.short	(.L_27 - .L_26)
.L_26:
        /*007c*/ 	.word	0x00000000
        /*0080*/ 	.short	0x0003
        /*0082*/ 	.short	0x0018
        /*0084*/ 	.byte	0x00, 0xf5, 0x21, 0x00


	//----- nvinfo : EIATTR_KPARAM_INFO
	.align		4
.L_27:
        /*0088*/ 	.byte	0x04, 0x17
        /*008a*/ 	.short	(.L_29 - .L_28)
.L_28:
        /*008c*/ 	.word	0x00000000
        /*0090*/ 	.short	0x0002
        /*0092*/ 	.short	0x0010
        /*0094*/ 	.byte	0x00, 0xf5, 0x21, 0x00


	//----- nvinfo : EIATTR_KPARAM_INFO
	.align		4
.L_29:
        /*0098*/ 	.byte	0x04, 0x17
        /*009a*/ 	.short	(.L_31 - .L_30)
.L_30:
        /*009c*/ 	.word	0x00000000
        /*00a0*/ 	.short	0x0001
        /*00a2*/ 	.short	0x0008
        /*00a4*/ 	.byte	0x00, 0xf5, 0x21, 0x00


	//----- nvinfo : EIATTR_KPARAM_INFO
	.align		4
.L_31:
        /*00a8*/ 	.byte	0x04, 0x17
        /*00aa*/ 	.short	(.L_33 - .L_32)
.L_32:
        /*00ac*/ 	.word	0x00000000
        /*00b0*/ 	.short	0x0000
        /*00b2*/ 	.short	0x0000
        /*00b4*/ 	.byte	0x00, 0xf5, 0x21, 0x00


	//----- nvinfo : EIATTR_SPARSE_MMA_MASK
	.align		4
.L_33:
        /*00b8*/ 	.byte	0x03, 0x50
        /*00ba*/ 	.short	0x0000


	//----- nvinfo : EIATTR_MAXREG_COUNT
	.align		4
        /*00bc*/ 	.byte	0x03, 0x1b
        /*00be*/ 	.short	0x00ff


	//----- nvinfo : EIATTR_NUM_BARRIERS
	.align		4
        /*00c0*/ 	.byte	0x02, 0x4c
        /*00c2*/ 	.byte	0x01
	.zero		1


	//----- nvinfo : EIATTR_MERCURY_ISA_VERSION
	.align		4
        /*00c4*/ 	.byte	0x03, 0x5f
        /*00c6*/ 	.short	0x0101


	//----- nvinfo : EIATTR_VRC_CTA_INIT_COUNT
	.align		4
        /*00c8*/ 	.byte	0x02, 0x4a
	.zero		1
	.zero		1


	//----- nvinfo : EIATTR_EXIT_INSTR_OFFSETS
	.align		4
        /*00cc*/ 	.byte	0x04, 0x1c
        /*00ce*/ 	.short	(.L_35 - .L_34)


	//   ....[0]....
.L_34:
        /*00d0*/ 	.word	0x00000070


	//   ....[1]....
        /*00d4*/ 	.word	0x000031d0


	//----- nvinfo : EIATTR_CRS_STACK_SIZE
	.align		4
.L_35:
        /*00d8*/ 	.byte	0x04, 0x1e
        /*00da*/ 	.short	(.L_37 - .L_36)
.L_36:
        /*00dc*/ 	.word	0x00000000


	//----- nvinfo : EIATTR_CBANK_PARAM_SIZE
	.align		4
.L_37:
        /*00e0*/ 	.byte	0x03, 0x19
        /*00e2*/ 	.short	0x0050


	//----- nvinfo : EIATTR_PARAM_CBANK
	.align		4
        /*00e4*/ 	.byte	0x04, 0x0a
        /*00e6*/ 	.short	(.L_39 - .L_38)
	.align		4
.L_38:
        /*00e8*/ 	.word	index@(.nv.constant0._Z25findNearestCentroidKernelPfS_S_S_S_S_PiiiS0_S_)
        /*00ec*/ 	.short	0x0380
        /*00ee*/ 	.short	0x0050


	//----- nvinfo : EIATTR_SW_WAR
	.align		4
.L_39:
        /*00f0*/ 	.byte	0x04, 0x36
        /*00f2*/ 	.short	(.L_41 - .L_40)
.L_40:
        /*00f4*/ 	.word	0x00000008
.L_41:


//--------------------- .nv.callgraph             --------------------------
	.section	.nv.callgraph,"",@"SHT_CUDA_CALLGRAPH"
	.align	4
	.sectionentsize	8
	.align		4
        /*0000*/ 	.word	0x00000000
	.align		4
        /*0004*/ 	.word	0xffffffff
	.align		4
        /*0008*/ 	.word	0x00000000
	.align		4
        /*000c*/ 	.word	0xfffffffe
	.align		4
        /*0010*/ 	.word	0x00000000
	.align		4
        /*0014*/ 	.word	0xfffffffd
	.align		4
        /*0018*/ 	.word	0x00000000
	.align		4
        /*001c*/ 	.word	0xfffffffc


//--------------------- .text._Z25findNearestCentroidKernelPfS_S_S_S_S_PiiiS0_S_ --------------------------
	.section	.text._Z25findNearestCentroidKernelPfS_S_S_S_S_PiiiS0_S_,"ax",@progbits
	.align	128
        .global         _Z25findNearestCentroidKernelPfS_S_S_S_S_PiiiS0_S_
        .type           _Z25findNearestCentroidKernelPfS_S_S_S_S_PiiiS0_S_,@function
        .size           _Z25findNearestCentroidKernelPfS_S_S_S_S_PiiiS0_S_,(.L_x_88 - _Z25findNearestCentroidKernelPfS_S_S_S_S_PiiiS0_S_)
        .other          _Z25findNearestCentroidKernelPfS_S_S_S_S_PiiiS0_S_,@"STO_CUDA_ENTRY STV_DEFAULT"
_Z25findNearestCentroidKernelPfS_S_S_S_S_PiiiS0_S_:
.text._Z25findNearestCentroidKernelPfS_S_S_S_S_PiiiS0_S_:
[----:B------:R-:W-:Y:S08]  /*0000*/  LDC R1, c[0x0][0x37c] ;  /* 0x0000df00ff017b82 */ /* 0x000ff00000000800 */
[----:B------:R-:W0:Y:S01]  /*0010*/  LDC.64 R2, c[0x0][0x3c0] ;  /* 0x0000f000ff027b82 */ /* 0x000e220000000a00 */
[----:B------:R-:W0:Y:S02]  /*0020*/  LDCU.64 UR18, c[0x0][0x358] ;  /* 0x00006b00ff1277ac */ /* 0x000e240008000a00 */
[----:B0-----:R-:W2:Y:S01]  /*0030*/  LDG.E R2, desc[UR18][R2.64] ;  /* 0x0000001202027981 */ /* 0x001ea2000c1e1900 */
[----:B------:R-:W0:Y:S01]  /*0040*/  S2R R5, SR_CTAID.X ;  /* 0x0000000000057919 */ /* 0x000e220000002500 */
[----:B------:R-:W1:Y:S01]  /*0050*/  S2R R0, SR_TID.X ;  /* 0x0000000000007919 */ /* 0x000e620000002100 */
[----:B--2---:R-:W-:-:S13]  /*0060*/  ISETP.NE.AND P0, PT, R2, RZ, PT ;  /* 0x000000ff0200720c */ /* 0x004fda0003f05270 */
[----:B01----:R-:W-:Y:S05]  /*0070*/  @P0 EXIT ;  /* 0x000000000000094d */ /* 0x003fea0003800000 */
[----:B------:R-:W0:Y:S01]  /*0080*/  LDC.64 R10, c[0x0][0x3a8] ;  /* 0x0000ea00ff0a7b82 */ /* 0x000e220000000a00 */
[----:B------:R-:W1:Y:S01]  /*0090*/  LDCU UR5, c[0x0][0x3bc] ;  /* 0x00007780ff0577ac */ /* 0x000e620008000800 */
[----:B------:R-:W2:Y:S06]  /*00a0*/  LDCU UR6, c[0x0][0x360] ;  /* 0x00006c00ff0677ac */ /* 0x000eac0008000800 */
[----:B------:R-:W3:Y:S08]  /*00b0*/  LDC.64 R12, c[0x0][0x3b0] ;  /* 0x0000ec00ff0c7b82 */ /* 0x000ef00000000a00 */
[----:B------:R-:W4:Y:S01]  /*00c0*/  LDC.64 R14, c[0x0][0x380] ;  /* 0x0000e000ff0e7b82 */ /* 0x000f220000000a00 */
[----:B-1----:R-:W-:-:S02]  /*00d0*/  UIADD3 UR13, UPT, UPT, UR5, 0x7, URZ ;  /* 0x00000007050d7890 */ /* 0x002fc4000fffe0ff */
[----:B------:R-:W-:Y:S01]  /*00e0*/  UIADD3 UR12, UPT, UPT, UR5, -0x1, URZ ;  /* 0xffffffff050c7890 */ /* 0x000fe2000fffe0ff */
[----:B--2---:R-:W-:-:S04]  /*00f0*/  IMAD R5, R5, UR6, R0 ;  /* 0x0000000605057c24 */ /* 0x004fc8000f8e0200 */
[----:B------:R-:W1:Y:S01]  /*0100*/  LDC.64 R16, c[0x0][0x388] ;  /* 0x0000e200ff107b82 */ /* 0x000e620000000a00 */
[----:B------:R-:W-:Y:S02]  /*0110*/  UIADD3 UR14, UPT, UPT, UR5, 0x3, URZ ;  /* 0x00000003050e7890 */ /* 0x000fe4000fffe0ff */
[----:B------:R-:W-:Y:S01]  /*0120*/  ULOP3.LUT UR4, UR13, 0x7, URZ, 0xc0, !UPT ;  /* 0x000000070d047892 */ /* 0x000fe2000f8ec0ff */
[C---:B0-----:R-:W-:Y:S01]  /*0130*/  IMAD.WIDE R10, R5.reuse, 0x4, R10 ;  /* 0x00000004050a7825 */ /* 0x041fe200078e020a */
[----:B------:R-:W-:Y:S02]  /*0140*/  ULOP3.LUT UR16, UR5, 0x7, URZ, 0xc0, !UPT ;  /* 0x0000000705107892 */ /* 0x000fe4000f8ec0ff */
[----:B------:R-:W-:Y:S01]  /*0150*/  ULOP3.LUT UR5, UR5, 0x7ffffff8, URZ, 0xc0, !UPT ;  /* 0x7ffffff805057892 */ /* 0x000fe2000f8ec0ff */
[----:B---3--:R-:W-:Y:S01]  /*0160*/  IMAD.WIDE R12, R5, 0x4, R12 ;  /* 0x00000004050c7825 */ /* 0x008fe200078e020c */
[----:B------:R-:W-:Y:S02]  /*0170*/  ULOP3.LUT UR15, UR14, 0x3, URZ, 0xc0, !UPT ;  /* 0x000000030e0f7892 */ /* 0x000fe4000f8ec0ff */
[----:B------:R-:W-:-:S02]  /*0180*/  ULOP3.LUT UR17, UR12, 0xfffffff8, URZ, 0xc0, !UPT ;  /* 0xfffffff80c117892 */ /* 0x000fc4000f8ec0ff */
[----:B------:R-:W-:Y:S01]  /*0190*/  UIADD3 UR4, UPT, UPT, UR4, -0x1, URZ ;  /* 0xffffffff04047890 */ /* 0x000fe2000fffe0ff */
[----:B----4-:R-:W-:-:S04]  /*01a0*/  IMAD.WIDE R14, R5, 0x4, R14 ;  /* 0x00000004050e7825 */ /* 0x010fc800078e020e */
[----:B-1----:R-:W-:-:S07]  /*01b0*/  IMAD.WIDE R16, R5, 0x4, R16 ;  /* 0x0000000405107825 */ /* 0x002fce00078e0210 */
.L_x_73:
[----:B------:R-:W0:Y:S01]  /*01c0*/  LDC R0, c[0x0][0x3bc] ;  /* 0x0000ef00ff007b82 */ /* 0x000e220000000800 */
[----:B------:R-:W1:Y:S01]  /*01d0*/  LDCU UR6, c[0x0][0x3b8] ;  /* 0x00007700ff0677ac */ /* 0x000e620008000800 */
[----:B------:R-:W-:Y:S01]  /*01e0*/  BSSY.RECONVERGENT B0, `(.L_x_0) ;  /* 0x00001e5000007945 */ /* 0x000fe20003800200 */
[C---:B-1----:R-:W-:Y:S02]  /*01f0*/  ISETP.GE.AND P1, PT, R5.reuse, UR6, PT ;  /* 0x0000000605007c0c */ /* 0x042fe4000bf26270 */
[----:B0-----:R-:W-:-:S13]  /*0200*/  ISETP.GE.AND P0, PT, R5, R0, PT ;  /* 0x000000000500720c */ /* 0x001fda0003f06270 */
[----:B------:R-:W0:Y:S08]  /*0210*/  @!P0 LDC.64 R2, c[0x0][0x3c8] ;  /* 0x0000f200ff028b82 */ /* 0x000e300000000a00 */
[----:B------:R-:W1:Y:S01]  /*0220*/  @!P0 LDC.64 R6, c[0x0][0x3a0] ;  /* 0x0000e800ff068b82 */ /* 0x000e620000000a00 */
[----:B0-----:R-:W-:-:S05]  /*0230*/  @!P0 IMAD.WIDE R2, R5, 0x4, R2 ;  /* 0x0000000405028825 */ /* 0x001fca00078e0202 */
[----:B------:R0:W-:Y:S01]  /*0240*/  @!P0 STG.E desc[UR18][R2.64], RZ ;  /* 0x000000ff02008986 */ /* 0x0001e2000c101912 */
[----:B-1----:R-:W-:-:S05]  /*0250*/  @!P0 IMAD.WIDE R6, R5, 0x4, R6 ;  /* 0x0000000405068825 */ /* 0x002fca00078e0206 */
[----:B------:R0:W-:Y:S04]  /*0260*/  @!P0 STG.E desc[UR18][R6.64], RZ ;  /* 0x000000ff06008986 */ /* 0x0001e8000c101912 */
[----:B------:R0:W-:Y:S04]  /*0270*/  @!P0 STG.E desc[UR18][R10.64], RZ ;  /* 0x000000ff0a008986 */ /* 0x0001e8000c101912 */
[----:B------:R0:W-:Y:S01]  /*0280*/  @!P0 STG.E desc[UR18][R12.64], RZ ;  /* 0x000000ff0c008986 */ /* 0x0001e2000c101912 */
[----:B------:R-:W-:Y:S06]  /*0290*/  BAR.SYNC.DEFER_BLOCKING 0x0 ;  /* 0x0000000000007b1d */ /* 0x000fec0000010000 */
[----:B--2-4-:R-:W-:Y:S05]  /*02a0*/  @P1 BRA `(.L_x_1) ;  /* 0x0000001c00601947 */ /* 0x014fea0003800000 */
[----:B------:R-:W1:Y:S01]  /*02b0*/  LDC.64 R8, c[0x0][0x398] ;  /* 0x0000e600ff087b82 */ /* 0x000e620000000a00 */
[----:B------:R-:W2:Y:S04]  /*02c0*/  LDG.E R4, desc[UR18][R16.64] ;  /* 0x0000001210047981 */ /* 0x000ea8000c1e1900 */
[----:B0-----:R-:W3:Y:S03]  /*02d0*/  LDG.E R3, desc[UR18][R14.64] ;  /* 0x000000120e037981 */ /* 0x001ee6000c1e1900 */
[----:B------:R-:W0:Y:S01]  /*02e0*/  LDC.64 R6, c[0x0][0x390] ;  /* 0x0000e400ff067b82 */ /* 0x000e220000000a00 */
[----:B-1----:R-:W2:Y:S04]  /*02f0*/  LDG.E R9, desc[UR18][R8.64] ;  /* 0x0000001208097981 */ /* 0x002ea8000c1e1900 */
[----:B0-----:R-:W3:Y:S01]  /*0300*/  LDG.E R6, desc[UR18][R6.64] ;  /* 0x0000001206067981 */ /* 0x001ee2000c1e1900 */
[----:B------:R-:W-:-:S02]  /*0310*/  ISETP.GE.AND P1, PT, R0, 0x2, PT ;  /* 0x000000020000780c */ /* 0x000fc40003f26270 */
[----:B------:R-:W-:Y:S01]  /*0320*/  CS2R R24, SRZ ;  /* 0x0000000000187805 */ /* 0x000fe2000001ff00 */
[----:B--2---:R-:W-:-:S04]  /*0330*/  FADD R18, R9, -R4 ;  /* 0x8000000409127221 */ /* 0x004fc80000000000 */
[----:B------:R-:W-:Y:S01]  /*0340*/  FMUL R19, R18, R18 ;  /* 0x0000001212137220 */ /* 0x000fe20000400000 */
[----:B---3--:R-:W-:-:S04]  /*0350*/  FADD R2, R6, -R3 ;  /* 0x8000000306027221 */ /* 0x008fc80000000000 */
[----:B------:R-:W-:Y:S01]  /*0360*/  FFMA R19, R2, R2, R19 ;  /* 0x0000000202137223 */ /* 0x000fe20000000013 */
[----:B------:R-:W-:Y:S06]  /*0370*/  @!P1 BRA `(.L_x_2) ;  /* 0x00000018008c9947 */ /* 0x000fec0003800000 */
[----:B------:R-:W-:Y:S01]  /*0380*/  VIADD R6, R19, 0xf3000000 ;  /* 0xf300000013067836 */ /* 0x000fe20000000000 */
[----:B------:R0:W1:Y:S01]  /*0390*/  MUFU.RSQ R2, R19 ;  /* 0x0000001300027308 */ /* 0x0000620000001400 */
[----:B------:R-:W-:Y:S01]  /*03a0*/  IADD3 R0, PT, PT, R0, -0x2, RZ ;  /* 0xfffffffe00007810 */ /* 0x000fe20007ffe0ff */
[----:B------:R-:W-:Y:S02]  /*03b0*/  BSSY.RECONVERGENT B1, `(.L_x_3) ;  /* 0x000000c000017945 */ /* 0x000fe40003800200 */
[----:B------:R-:W-:Y:S02]  /*03c0*/  ISETP.GT.U32.AND P1, PT, R6, 0x727fffff, PT ;  /* 0x727fffff0600780c */ /* 0x000fe40003f24070 */
[----:B------:R-:W-:-:S11]  /*03d0*/  ISETP.GE.U32.AND P2, PT, R0, 0x7, PT ;  /* 0x000000070000780c */ /* 0x000fd60003f46070 */
[----:B01----:R-:W-:Y:S05]  /*03e0*/  @!P1 BRA `(.L_x_4) ;  /* 0x0000000000109947 */ /* 0x003fea0003800000 */
[----:B------:R-:W-:Y:S02]  /*03f0*/  MOV R0, R19 ;  /* 0x0000001300007202 */ /* 0x000fe40000000f00 */
[----:B------:R-:W-:-:S07]  /*0400*/  MOV R6, 0x420 ;  /* 0x0000042000067802 */ /* 0x000fce0000000f00 */
[----:B------:R-:W-:Y:S05]  /*0410*/  CALL.REL.NOINC `($__internal_0_$__cuda_sm20_sqrt_rn_f32_slowpath) ;  /* 0x0000002c00707944 */ /* 0x000fea0003c00000 */
[----:B------:R-:W-:Y:S05]  /*0420*/  BRA `(.L_x_5) ;  /* 0x0000000000107947 */ /* 0x000fea0003800000 */
.L_x_4:
[----:B------:R-:W-:Y:S01]  /*0430*/  FMUL.FTZ R0, R19, R2 ;  /* 0x0000000213007220 */ /* 0x000fe20000410000 */
[----:B------:R-:W-:-:S03]  /*0440*/  FMUL.FTZ R2, R2, 0.5 ;  /* 0x3f00000002027820 */ /* 0x000fc60000410000 */
[----:B------:R-:W-:-:S04]  /*0450*/  FFMA R9, -R0, R0, R19 ;  /* 0x0000000000097223 */ /* 0x000fc80000000113 */
[----:B------:R-:W-:-:S07]  /*0460*/  FFMA R9, R9, R2, R0 ;  /* 0x0000000209097223 */ /* 0x000fce0000000000 */
.L_x_5:
[----:B------:R-:W-:Y:S05]  /*0470*/  BSYNC.RECONVERGENT B1 ;  /* 0x0000000000017941 */ /* 0x000fea0003800200 */
.L_x_3:
[----:B------:R-:W-:Y:S02]  /*0480*/  HFMA2 R24, -RZ, RZ, 0, 0 ;  /* 0x00000000ff187431 */ /* 0x000fe400000001ff */
[----:B------:R-:W-:Y:S02]  /*0490*/  IMAD.MOV.U32 R23, RZ, RZ, R9 ;  /* 0x000000ffff177224 */ /* 0x000fe400078e0009 */
[----:B------:R-:W-:Y:S01]  /*04a0*/  IMAD.MOV.U32 R2, RZ, RZ, 0x1 ;  /* 0x00000001ff027424 */ /* 0x000fe200078e00ff */
[----:B------:R-:W-:Y:S06]  /*04b0*/  @!P2 BRA `(.L_x_6) ;  /* 0x0000000c0030a947 */ /* 0x000fec0003800000 */
[----:B------:R-:W0:Y:S01]  /*04c0*/  LDCU.128 UR8, c[0x0][0x390] ;  /* 0x00007200ff0877ac */ /* 0x000e220008000c00 */
[----:B------:R-:W-:Y:S01]  /*04d0*/  MOV R2, RZ ;  /* 0x000000ff00027202 */ /* 0x000fe20000000f00 */
[----:B------:R-:W-:Y:S01]  /*04e0*/  IMAD.MOV.U32 R24, RZ, RZ, RZ ;  /* 0x000000ffff187224 */ /* 0x000fe200078e00ff */
[----:B0-----:R-:W-:Y:S02]  /*04f0*/  UIADD3 UR8, UP0, UPT, UR8, 0x10, URZ ;  /* 0x0000001008087890 */ /* 0x001fe4000ff1e0ff */
[----:B------:R-:W-:Y:S02]  /*0500*/  UIADD3 UR6, UP1, UPT, UR10, 0x10, URZ ;  /* 0x000000100a067890 */ /* 0x000fe4000ff3e0ff */
[----:B------:R-:W-:Y:S02]  /*0510*/  UIADD3.X UR9, UPT, UPT, URZ, UR9, URZ, UP0, !UPT ;  /* 0x00000009ff097290 */ /* 0x000fe400087fe4ff */
[----:B------:R-:W-:Y:S01]  /*0520*/  UIADD3.X UR7, UPT, UPT, URZ, UR11, URZ, UP1, !UPT ;  /* 0x0000000bff077290 */ /* 0x000fe20008ffe4ff */
[----:B------:R-:W-:Y:S01]  /*0530*/  MOV R20, UR8 ;  /* 0x0000000800147c02 */ /* 0x000fe20008000f00 */
[----:B------:R-:W-:-:S02]  /*0540*/  IMAD.U32 R18, RZ, RZ, UR6 ;  /* 0x00000006ff127e24 */ /* 0x000fc4000f8e00ff */
[----:B------:R-:W-:Y:S02]  /*0550*/  MOV R21, UR9 ;  /* 0x0000000900157c02 */ /* 0x000fe40008000f00 */
[----:B------:R-:W-:-:S07]  /*0560*/  IMAD.U32 R19, RZ, RZ, UR7 ;  /* 0x00000007ff137e24 */ /* 0x000fce000f8e00ff */
.L_x_31:
[----:B------:R-:W2:Y:S04]  /*0570*/  LDG.E R7, desc[UR18][R18.64+-0xc] ;  /* 0xfffff41212077981 */ /* 0x000ea8000c1e1900 */
[----:B------:R-:W3:Y:S01]  /*0580*/  LDG.E R0, desc[UR18][R20.64+-0xc] ;  /* 0xfffff41214007981 */ /* 0x000ee2000c1e1900 */
[----:B------:R-:W-:Y:S01]  /*0590*/  BSSY.RECONVERGENT B1, `(.L_x_7) ;  /* 0x0000012000017945 */ /* 0x000fe20003800200 */
[----:B------:R-:W-:Y:S02]  /*05a0*/  VIADD R25, R2, 0x1 ;  /* 0x0000000102197836 */ /* 0x000fe40000000000 */
[----:B--2---:R-:W-:Y:S01]  /*05b0*/  FADD R7, -R4, R7 ;  /* 0x0000000704077221 */ /* 0x004fe20000000100 */
[----:B---3--:R-:W-:-:S03]  /*05c0*/  FADD R0, -R3, R0 ;  /* 0x0000000003007221 */ /* 0x008fc60000000100 */
[----:B------:R-:W-:-:S04]  /*05d0*/  FMUL R7, R7, R7 ;  /* 0x0000000707077220 */ /* 0x000fc80000400000 */
[----:B------:R-:W-:-:S04]  /*05e0*/  FFMA R8, R0, R0, R7 ;  /* 0x0000000000087223 */ /* 0x000fc80000000007 */
[----:B------:R0:W1:Y:S01]  /*05f0*/  MUFU.RSQ R7, R8 ;  /* 0x0000000800077308 */ /* 0x0000620000001400 */
[----:B------:R-:W-:-:S04]  /*0600*/  IADD3 R0, PT, PT, R8, -0xd000000, RZ ;  /* 0xf300000008007810 */ /* 0x000fc80007ffe0ff */
[----:B------:R-:W-:-:S13]  /*0610*/  ISETP.GT.U32.AND P1, PT, R0, 0x727fffff, PT ;  /* 0x727fffff0000780c */ /* 0x000fda0003f24070 */
[----:B01----:R-:W-:Y:S05]  /*0620*/  @!P1 BRA `(.L_x_8) ;  /* 0x0000000000109947 */ /* 0x003fea0003800000 */
[----:B------:R-:W-:Y:S02]  /*0630*/  MOV R0, R8 ;  /* 0x0000000800007202 */ /* 0x000fe40000000f00 */
[----:B------:R-:W-:-:S07]  /*0640*/  MOV R6, 0x660 ;  /* 0x0000066000067802 */ /* 0x000fce0000000f00 */
[----:B------:R-:W-:Y:S05]  /*0650*/  CALL.REL.NOINC `($__internal_0_$__cuda_sm20_sqrt_rn_f32_slowpath) ;  /* 0x0000002800e07944 */ /* 0x000fea0003c00000 */
[----:B------:R-:W-:Y:S05]  /*0660*/  BRA `(.L_x_9) ;  /* 0x0000000000107947 */ /* 0x000fea0003800000 */
.L_x_8:
[----:B------:R-:W-:Y:S01]  /*0670*/  FMUL.FTZ R9, R8, R7 ;  /* 0x0000000708097220 */ /* 0x000fe20000410000 */
[----:B------:R-:W-:-:S03]  /*0680*/  FMUL.FTZ R6, R7, 0.5 ;  /* 0x3f00000007067820 */ /* 0x000fc60000410000 */
[----:B------:R-:W-:-:S04]  /*0690*/  FFMA R0, -R9, R9, R8 ;  /* 0x0000000909007223 */ /* 0x000fc80000000108 */
[----:B------:R-:W-:-:S07]  /*06a0*/  FFMA R9, R0, R6, R9 ;  /* 0x0000000600097223 */ /* 0x000fce0000000009 */
.L_x_9:
[----:B------:R-:W-:Y:S05]  /*06b0*/  BSYNC.RECONVERGENT B1 ;  /* 0x0000000000017941 */ /* 0x000fea0003800200 */
.L_x_7:
[----:B------:R-:W2:Y:S04]  /*06c0*/  LDG.E R7, desc[UR18][R18.64+-0x8] ;  /* 0xfffff81212077981 */ /* 0x000ea8000c1e1900 */
[----:B------:R-:W3:Y:S01]  /*06d0*/  LDG.E R0, desc[UR18][R20.64+-0x8] ;  /* 0xfffff81214007981 */ /* 0x000ee2000c1e1900 */
[CC--:B------:R-:W-:Y:S01]  /*06e0*/  FSETP.GEU.AND P1, PT, R9.reuse, R23.reuse, PT ;  /* 0x000000170900720b */ /* 0x0c0fe20003f2e000 */
[----:B------:R-:W-:Y:S03]  /*06f0*/  BSSY.RECONVERGENT B1, `(.L_x_10) ;  /* 0x0000013000017945 */ /* 0x000fe60003800200 */
[----:B------:R-:W-:Y:S02]  /*0700*/  FSEL R23, R9, R23, !P1 ;  /* 0x0000001709177208 */ /* 0x000fe40004800000 */
[----:B------:R-:W-:Y:S01]  /*0710*/  SEL R24, R25, R24, !P1 ;  /* 0x0000001819187207 */ /* 0x000fe20004800000 */
[----:B--2---:R-:W-:Y:S01]  /*0720*/  FADD R7, -R4, R7 ;  /* 0x0000000704077221 */ /* 0x004fe20000000100 */
[----:B---3--:R-:W-:-:S03]  /*0730*/  FADD R0, -R3, R0 ;  /* 0x0000000003007221 */ /* 0x008fc60000000100 */
[----:B------:R-:W-:-:S04]  /*0740*/  FMUL R7, R7, R7 ;  /* 0x0000000707077220 */ /* 0x000fc80000400000 */
[----:B------:R-:W-:-:S04]  /*0750*/  FFMA R8, R0, R0, R7 ;  /* 0x0000000000087223 */ /* 0x000fc80000000007 */
[----:B------:R-:W-:Y:S01]  /*0760*/  VIADD R0, R8, 0xf3000000 ;  /* 0xf300000008007836 */ /* 0x000fe20000000000 */
[----:B------:R0:W1:Y:S04]  /*0770*/  MUFU.RSQ R7, R8 ;  /* 0x0000000800077308 */ /* 0x0000680000001400 */
[----:B------:R-:W-:-:S13]  /*0780*/  ISETP.GT.U32.AND P2, PT, R0, 0x727fffff, PT ;  /* 0x727fffff0000780c */ /* 0x000fda0003f44070 */
[----:B01----:R-:W-:Y:S05]  /*0790*/  @!P2 BRA `(.L_x_11) ;  /* 0x000000000010a947 */ /* 0x003fea0003800000 */
[----:B------:R-:W-:Y:S02]  /*07a0*/  MOV R0, R8 ;  /* 0x0000000800007202 */ /* 0x000fe40000000f00 */
[----:B------:R-:W-:-:S07]  /*07b0*/  MOV R6, 0x7d0 ;  /* 0x000007d000067802 */ /* 0x000fce0000000f00 */
[----:B------:R-:W-:Y:S05]  /*07c0*/  CALL.REL.NOINC `($__internal_0_$__cuda_sm20_sqrt_rn_f32_slowpath) ;  /* 0x0000002800847944 */ /* 0x000fea0003c00000 */
[----:B------:R-:W-:Y:S05]  /*07d0*/  BRA `(.L_x_12) ;  /* 0x0000000000107947 */ /* 0x000fea0003800000 */
.L_x_11:
[----:B------:R-:W-:Y:S01]  /*07e0*/  FMUL.FTZ R9, R8, R7 ;  /* 0x0000000708097220 */ /* 0x000fe20000410000 */
[----:B------:R-:W-:-:S03]  /*07f0*/  FMUL.FTZ R6, R7, 0.5 ;  /* 0x3f00000007067820 */ /* 0x000fc60000410000 */
[----:B------:R-:W-:-:S04]  /*0800*/  FFMA R0, -R9, R9, R8 ;  /* 0x0000000909007223 */ /* 0x000fc80000000108 */
[----:B------:R-:W-:-:S07]  /*0810*/  FFMA R9, R0, R6, R9 ;  /* 0x0000000600097223 */ /* 0x000fce0000000009 */
.L_x_12:
[----:B------:R-:W-:Y:S05]  /*0820*/  BSYNC.RECONVERGENT B1 ;  /* 0x0000000000017941 */ /* 0x000fea0003800200 */
.L_x_10:
[----:B------:R-:W2:Y:S04]  /*0830*/  LDG.E R7, desc[UR18][R18.64+-0x4] ;  /* 0xfffffc1212077981 */ /* 0x000ea8000c1e1900 */
[----:B------:R-:W3:Y:S01]  /*0840*/  LDG.E R0, desc[UR18][R20.64+-0x4] ;  /* 0xfffffc1214007981 */ /* 0x000ee2000c1e1900 */
[CC--:B------:R-:W-:Y:S01]  /*0850*/  FSETP.GEU.AND P1, PT, R9.reuse, R23.reuse, PT ;  /* 0x000000170900720b */ /* 0x0c0fe20003f2e000 */
[----:B------:R-:W-:Y:S03]  /*0860*/  BSSY.RECONVERGENT B1, `(.L_x_13) ;  /* 0x0000013000017945 */ /* 0x000fe60003800200 */
[----:B------:R-:W-:-:S09]  /*0870*/  FSEL R23, R9, R23, !P1 ;  /* 0x0000001709177208 */ /* 0x000fd20004800000 */
[----:B------:R-:W-:Y:S01]  /*0880*/  @!P1 IADD3 R24, PT, PT, R2, 0x2, RZ ;  /* 0x0000000202189810 */ /* 0x000fe20007ffe0ff */
        /* <DEDUP_REMOVED lines=8> */
[----:B------:R-:W-:Y:S01]  /*0910*/  IMAD.MOV.U32 R0, RZ, RZ, R8 ;  /* 0x000000ffff007224 */ /* 0x000fe200078e0008 */
[----:B------:R-:W-:-:S07]  /*0920*/  MOV R6, 0x940 ;  /* 0x0000094000067802 */ /* 0x000fce0000000f00 */
[----:B------:R-:W-:Y:S05]  /*0930*/  CALL.REL.NOINC `($__internal_0_$__cuda_sm20_sqrt_rn_f32_slowpath) ;  /* 0x0000002800287944 */ /* 0x000fea0003c00000 */
[----:B------:R-:W-:Y:S05]  /*0940*/  BRA `(.L_x_15) ;  /* 0x0000000000107947 */ /* 0x000fea0003800000 */
.L_x_14:
[----:B------:R-:W-:Y:S01]  /*0950*/  FMUL.FTZ R9, R8, R7 ;  /* 0x0000000708097220 */ /* 0x000fe20000410000 */
[----:B------:R-:W-:-:S03]  /*0960*/  FMUL.FTZ R6, R7, 0.5 ;  /* 0x3f00000007067820 */ /* 0x000fc60000410000 */
[----:B------:R-:W-:-:S04]  /*0970*/  FFMA R0, -R9, R9, R8 ;  /* 0x0000000909007223 */ /* 0x000fc80000000108 */
[----:B------:R-:W-:-:S07]  /*0980*/  FFMA R9, R0, R6, R9 ;  /* 0x0000000600097223 */ /* 0x000fce0000000009 */
.L_x_15:
[----:B------:R-:W-:Y:S05]  /*0990*/  BSYNC.RECONVERGENT B1 ;  /* 0x0000000000017941 */ /* 0x000fea0003800200 */
.L_x_13:
[----:B------:R-:W2:Y:S04]  /*09a0*/  LDG.E R7, desc[UR18][R18.64] ;  /* 0x0000001212077981 */ /* 0x000ea8000c1e1900 */
[----:B------:R-:W3:Y:S01]  /*09b0*/  LDG.E R0, desc[UR18][R20.64] ;  /* 0x0000001214007981 */ /* 0x000ee2000c1e1900 */
[CC--:B------:R-:W-:Y:S01]  /*09c0*/  FSETP.GEU.AND P1, PT, R9.reuse, R23.reuse, PT ;  /* 0x000000170900720b */ /* 0x0c0fe20003f2e000 */
[----:B------:R-:W-:Y:S03]  /*09d0*/  BSSY.RECONVERGENT B1, `(.L_x_16) ;  /* 0x0000013000017945 */ /* 0x000fe60003800200 */
[----:B------:R-:W-:-:S09]  /*09e0*/  FSEL R23, R9, R23, !P1 ;  /* 0x0000001709177208 */ /* 0x000fd20004800000 */
[----:B------:R-:W-:Y:S02]  /*09f0*/  @!P1 VIADD R24, R2, 0x3 ;  /* 0x0000000302189836 */ /* 0x000fe40000000000 */
        /* <DEDUP_REMOVED lines=12> */
.L_x_17:
[----:B------:R-:W-:Y:S01]  /*0ac0*/  FMUL.FTZ R9, R8, R7 ;  /* 0x0000000708097220 */ /* 0x000fe20000410000 */
[----:B------:R-:W-:-:S03]  /*0ad0*/  FMUL.FTZ R6, R7, 0.5 ;  /* 0x3f00000007067820 */ /* 0x000fc60000410000 */
[----:B------:R-:W-:-:S04]  /*0ae0*/  FFMA R0, -R9, R9, R8 ;  /* 0x0000000909007223 */ /* 0x000fc80000000108 */
[----:B------:R-:W-:-:S07]  /*0af0*/  FFMA R9, R0, R6, R9 ;  /* 0x0000000600097223 */ /* 0x000fce0000000009 */
.L_x_18:
[----:B------:R-:W-:Y:S05]  /*0b00*/  BSYNC.RECONVERGENT B1 ;  /* 0x0000000000017941 */ /* 0x000fea0003800200 */
.L_x_16:
        /* <DEDUP_REMOVED lines=18> */
.L_x_20:
[----:B------:R-:W-:Y:S01]  /*0c30*/  FMUL.FTZ R9, R8, R7 ;  /* 0x0000000708097220 */ /* 0x000fe20000410000 */
[----:B------:R-:W-:-:S03]  /*0c40*/  FMUL.FTZ R6, R7, 0.5 ;  /* 0x3f00000007067820 */ /* 0x000fc60000410000 */
[----:B------:R-:W-:-:S04]  /*0c50*/  FFMA R0, -R9, R9, R8 ;  /* 0x0000000909007223 */ /* 0x000fc80000000108 */
[----:B------:R-:W-:-:S07]  /*0c60*/  FFMA R9, R0, R6, R9 ;  /* 0x0000000600097223 */ /* 0x000fce0000000009 */
.L_x_21:
[----:B------:R-:W-:Y:S05]  /*0c70*/  BSYNC.RECONVERGENT B1 ;  /* 0x0000000000017941 */ /* 0x000fea0003800200 */
.L_x_19:
        /* <DEDUP_REMOVED lines=18> */
.L_x_23:
[----:B------:R-:W-:Y:S01]  /*0da0*/  FMUL.FTZ R9, R8, R7 ;  /* 0x0000000708097220 */ /* 0x000fe20000410000 */
[----:B------:R-:W-:-:S03]  /*0db0*/  FMUL.FTZ R6, R7, 0.5 ;  /* 0x3f00000007067820 */ /* 0x000fc60000410000 */
[----:B------:R-:W-:-:S04]  /*0dc0*/  FFMA R0, -R9, R9, R8 ;  /* 0x0000000909007223 */ /* 0x000fc80000000108 */
[----:B------:R-:W-:-:S07]  /*0dd0*/  FFMA R9, R0, R6, R9 ;  /* 0x0000000600097223 */ /* 0x000fce0000000009 */
.L_x_24:
[----:B------:R-:W-:Y:S05]  /*0de0*/  BSYNC.RECONVERGENT B1 ;  /* 0x0000000000017941 */ /* 0x000fea0003800200 */
.L_x_22:
        /* <DEDUP_REMOVED lines=18> */
.L_x_26:
[----:B------:R-:W-:Y:S01]  /*0f10*/  FMUL.FTZ R9, R8, R7 ;  /* 0x0000000708097220 */ /* 0x000fe20000410000 */
[----:B------:R-:W-:-:S03]  /*0f20*/  FMUL.FTZ R6, R7, 0.5 ;  /* 0x3f00000007067820 */ /* 0x000fc60000410000 */
[----:B------:R-:W-:-:S04]  /*0f30*/  FFMA R0, -R9, R9, R8 ;  /* 0x0000000909007223 */ /* 0x000fc80000000108 */
[----:B------:R-:W-:-:S07]  /*0f40*/  FFMA R9, R0, R6, R9 ;  /* 0x0000000600097223 */ /* 0x000fce0000000009 */
.L_x_27:
[----:B------:R-:W-:Y:S05]  /*0f50*/  BSYNC.RECONVERGENT B1 ;  /* 0x0000000000017941 */ /* 0x000fea0003800200 */
.L_x_25:
        /* <DEDUP_REMOVED lines=18> */
.L_x_29:
[----:B------:R-:W-:Y:S01]  /*1080*/  FMUL.FTZ R9, R8, R7 ;  /* 0x0000000708097220 */ /* 0x000fe20000410000 */
[----:B------:R-:W-:-:S03]  /*1090*/  FMUL.FTZ R6, R7, 0.5 ;  /* 0x3f00000007067820 */ /* 0x000fc60000410000 */
[----:B------:R-:W-:-:S04]  /*10a0*/  FFMA R0, -R9, R9, R8 ;  /* 0x0000000909007223 */ /* 0x000fc80000000108 */
[----:B------:R-:W-:-:S07]  /*10b0*/  FFMA R9, R0, R6, R9 ;  /* 0x0000000600097223 */ /* 0x000fce0000000009 */
.L_x_30:
[----:B------:R-:W-:Y:S05]  /*10c0*/  BSYNC.RECONVERGENT B1 ;  /* 0x0000000000017941 */ /* 0x000fea0003800200 */
.L_x_28:
[----:B------:R-:W-:Y:S01]  /*10d0*/  VIADD R2, R2, 0x8 ;  /* 0x0000000802027836 */ /* 0x000fe20000000000 */
[----:B------:R-:W-:Y:S02]  /*10e0*/  IADD3 R18, P4, PT, R18, 0x20, RZ ;  /* 0x0000002012127810 */ /* 0x000fe40007f9e0ff */
[CC--:B------:R-:W-:Y:S02]  /*10f0*/  FSETP.GEU.AND P1, PT, R9.reuse, R23.reuse, PT ;  /* 0x000000170900720b */ /* 0x0c0fe40003f2e000 */
[----:B------:R-:W-:Y:S01]  /*1100*/  ISETP.NE.AND P2, PT, R2, UR17, PT ;  /* 0x0000001102007c0c */ /* 0x000fe2000bf45270 */
[----:B------:R-:W-:Y:S01]  /*1110*/  IMAD.X R19, RZ, RZ, R19, P4 ;  /* 0x000000ffff137224 */ /* 0x000fe200020e0613 */
[----:B------:R-:W-:Y:S02]  /*1120*/  IADD3 R20, P3, PT, R20, 0x20, RZ ;  /* 0x0000002014147810 */ /* 0x000fe40007f7e0ff */
[----:B------:R-:W-:Y:S02]  /*1130*/  FSEL R23, R9, R23, !P1 ;  /* 0x0000001709177208 */ /* 0x000fe40004800000 */
[----:B------:R-:W-:-:S02]  /*1140*/  IADD3.X R21, PT, PT, RZ, R21, RZ, P3, !PT ;  /* 0x00000015ff157210 */ /* 0x000fc40001ffe4ff */
[----:B------:R-:W-:-:S05]  /*1150*/  SEL R24, R2, R24, !P1 ;  /* 0x0000001802187207 */ /* 0x000fca0004800000 */
[----:B------:R-:W-:Y:S05]  /*1160*/  @P2 BRA `(.L_x_31) ;  /* 0xfffffff400002947 */ /* 0x000fea000383ffff */
[----:B------:R-:W-:-:S07]  /*1170*/  IADD3 R2, PT, PT, R2, 0x1, RZ ;  /* 0x0000000102027810 */ /* 0x000fce0007ffe0ff */
.L_x_6:
[----:B------:R-:W-:-:S09]  /*1180*/  ULOP3.LUT UP0, URZ, UR12, 0x7, URZ, 0xc0, !UPT ;  /* 0x000000070cff7892 */ /* 0x000fd2000f80c0ff */
[----:B------:R-:W-:Y:S05]  /*1190*/  BRA.U !UP0, `(.L_x_32) ;  /* 0x0000000908e87547 */ /* 0x000fea000b800000 */
[----:B------:R-:W-:-:S09]  /*11a0*/  UISETP.GE.U32.AND UP0, UPT, UR4, 0x3, UPT ;  /* 0x000000030400788c */ /* 0x000fd2000bf06070 */
[----:B------:R-:W-:Y:S05]  /*11b0*/  BRA.U !UP0, `(.L_x_33) ;  /* 0x0000000508907547 */ /* 0x000fea000b800000 */
[----:B------:R-:W0:Y:S08]  /*11c0*/  LDC.64 R20, c[0x0][0x398] ;  /* 0x0000e600ff147b82 */ /* 0x000e300000000a00 */
[----:B------:R-:W1:Y:S01]  /*11d0*/  LDC.64 R26, c[0x0][0x390] ;  /* 0x0000e400ff1a7b82 */ /* 0x000e620000000a00 */
[----:B0-----:R-:W-:-:S05]  /*11e0*/  IMAD.WIDE.U32 R20, R2, 0x4, R20 ;  /* 0x0000000402147825 */ /* 0x001fca00078e0014 */
[----:B------:R-:W2:Y:S01]  /*11f0*/  LDG.E R7, desc[UR18][R20.64] ;  /* 0x0000001214077981 */ /* 0x000ea2000c1e1900 */
[----:B-1----:R-:W-:-:S05]  /*1200*/  IMAD.WIDE.U32 R26, R2, 0x4, R26 ;  /* 0x00000004021a7825 */ /* 0x002fca00078e001a */
[----:B------:R-:W3:Y:S01]  /*1210*/  LDG.E R0, desc[UR18][R26.64] ;  /* 0x000000121a007981 */ /* 0x000ee2000c1e1900 */
[----:B------:R-:W-:Y:S01]  /*1220*/  BSSY.RECONVERGENT B1, `(.L_x_34) ;  /* 0x0000011000017945 */ /* 0x000fe20003800200 */
[----:B--2---:R-:W-:-:S04]  /*1230*/  FADD R7, -R4, R7 ;  /* 0x0000000704077221 */ /* 0x004fc80000000100 */
[----:B------:R-:W-:Y:S01]  /*1240*/  FMUL R7, R7, R7 ;  /* 0x0000000707077220 */ /* 0x000fe20000400000 */
[----:B---3--:R-:W-:-:S04]  /*1250*/  FADD R0, -R3, R0 ;  /* 0x0000000003007221 */ /* 0x008fc80000000100 */
        /* <DEDUP_REMOVED lines=9> */
.L_x_35:
[----:B------:R-:W-:Y:S01]  /*12f0*/  FMUL.FTZ R9, R8, R7 ;  /* 0x0000000708097220 */ /* 0x000fe20000410000 */
[----:B------:R-:W-:-:S03]  /*1300*/  FMUL.FTZ R6, R7, 0.5 ;  /* 0x3f00000007067820 */ /* 0x000fc60000410000 */
[----:B------:R-:W-:-:S04]  /*1310*/  FFMA R0, -R9, R9, R8 ;  /* 0x0000000909007223 */ /* 0x000fc80000000108 */
[----:B------:R-:W-:-:S07]  /*1320*/  FFMA R9, R0, R6, R9 ;  /* 0x0000000600097223 */ /* 0x000fce0000000009 */
.L_x_36:
[----:B------:R-:W-:Y:S05]  /*1330*/  BSYNC.RECONVERGENT B1 ;  /* 0x0000000000017941 */ /* 0x000fea0003800200 */
.L_x_34:
[----:B------:R-:W2:Y:S04]  /*1340*/  LDG.E R7, desc[UR18][R20.64+0x4] ;  /* 0x0000041214077981 */ /* 0x000ea8000c1e1900 */
[----:B------:R-:W3:Y:S01]  /*1350*/  LDG.E R0, desc[UR18][R26.64+0x4] ;  /* 0x000004121a007981 */ /* 0x000ee2000c1e1900 */
[CC--:B------:R-:W-:Y:S01]  /*1360*/  FSETP.GEU.AND P1, PT, R9.reuse, R23.reuse, PT ;  /* 0x000000170900720b */ /* 0x0c0fe20003f2e000 */
[----:B------:R-:W-:Y:S01]  /*1370*/  BSSY.RECONVERGENT B1, `(.L_x_37) ;  /* 0x0000014000017945 */ /* 0x000fe20003800200 */
[C---:B------:R-:W-:Y:S02]  /*1380*/  IADD3 R18, PT, PT, R2.reuse, 0x1, RZ ;  /* 0x0000000102127810 */ /* 0x040fe40007ffe0ff */
        /* <DEDUP_REMOVED lines=14> */
.L_x_38:
[----:B------:R-:W-:Y:S01]  /*1470*/  FMUL.FTZ R9, R8, R7 ;  /* 0x0000000708097220 */ /* 0x000fe20000410000 */
[----:B------:R-:W-:-:S03]  /*1480*/  FMUL.FTZ R6, R7, 0.5 ;  /* 0x3f00000007067820 */ /* 0x000fc60000410000 */
[----:B------:R-:W-:-:S04]  /*1490*/  FFMA R0, -R9, R9, R8 ;  /* 0x0000000909007223 */ /* 0x000fc80000000108 */
[----:B------:R-:W-:-:S07]  /*14a0*/  FFMA R9, R0, R6, R9 ;  /* 0x0000000600097223 */ /* 0x000fce0000000009 */
.L_x_39:
[----:B------:R-:W-:Y:S05]  /*14b0*/  BSYNC.RECONVERGENT B1 ;  /* 0x0000000000017941 */ /* 0x000fea0003800200 */
.L_x_37:
[----:B------:R-:W2:Y:S04]  /*14c0*/  LDG.E R7, desc[UR18][R20.64+0x8] ;  /* 0x0000081214077981 */ /* 0x000ea8000c1e1900 */
[----:B------:R-:W3:Y:S01]  /*14d0*/  LDG.E R0, desc[UR18][R26.64+0x8] ;  /* 0x000008121a007981 */ /* 0x000ee2000c1e1900 */
[CC--:B------:R-:W-:Y:S01]  /*14e0*/  FSETP.GEU.AND P1, PT, R9.reuse, R23.reuse, PT ;  /* 0x000000170900720b */ /* 0x0c0fe20003f2e000 */
[----:B------:R-:W-:Y:S01]  /*14f0*/  BSSY.RECONVERGENT B1, `(.L_x_40) ;  /* 0x0000014000017945 */ /* 0x000fe20003800200 */
[----:B------:R-:W-:Y:S02]  /*1500*/  VIADD R19, R2, 0x2 ;  /* 0x0000000202137836 */ /* 0x000fe40000000000 */
[----:B------:R-:W-:Y:S02]  /*1510*/  FSEL R23, R9, R23, !P1 ;  /* 0x0000001709177208 */ /* 0x000fe40004800000 */
[----:B------:R-:W-:Y:S01]  /*1520*/  SEL R18, R18, R24, !P1 ;  /* 0x0000001812127207 */ /* 0x000fe20004800000 */
        /* <DEDUP_REMOVED lines=12> */
.L_x_41:
[----:B------:R-:W-:Y:S01]  /*15f0*/  FMUL.FTZ R9, R8, R7 ;  /* 0x0000000708097220 */ /* 0x000fe20000410000 */
[----:B------:R-:W-:-:S03]  /*1600*/  FMUL.FTZ R6, R7, 0.5 ;  /* 0x3f00000007067820 */ /* 0x000fc60000410000 */
[----:B------:R-:W-:-:S04]  /*1610*/  FFMA R0, -R9, R9, R8 ;  /* 0x0000000909007223 */ /* 0x000fc80000000108 */
[----:B------:R-:W-:-:S07]  /*1620*/  FFMA R9, R0, R6, R9 ;  /* 0x0000000600097223 */ /* 0x000fce0000000009 */
.L_x_42:
[----:B------:R-:W-:Y:S05]  /*1630*/  BSYNC.RECONVERGENT B1 ;  /* 0x0000000000017941 */ /* 0x000fea0003800200 */
.L_x_40:
[----:B------:R-:W2:Y:S04]  /*1640*/  LDG.E R21, desc[UR18][R20.64+0xc] ;  /* 0x00000c1214157981 */ /* 0x000ea8000c1e1900 */
[----:B------:R-:W3:Y:S01]  /*1650*/  LDG.E R26, desc[UR18][R26.64+0xc] ;  /* 0x00000c121a1a7981 */ /* 0x000ee2000c1e1900 */
[CC--:B------:R-:W-:Y:S01]  /*1660*/  FSETP.GEU.AND P1, PT, R9.reuse, R23.reuse, PT ;  /* 0x000000170900720b */ /* 0x0c0fe20003f2e000 */
[----:B------:R-:W-:Y:S01]  /*1670*/  BSSY.RECONVERGENT B1, `(.L_x_43) ;  /* 0x0000014000017945 */ /* 0x000fe20003800200 */
[----:B------:R-:W-:Y:S02]  /*1680*/  IADD3 R24, PT, PT, R2, 0x3, RZ ;  /* 0x0000000302187810 */ /* 0x000fe40007ffe0ff */
        /* <DEDUP_REMOVED lines=14> */
.L_x_44:
[----:B------:R-:W-:Y:S01]  /*1770*/  FMUL.FTZ R9, R8, R7 ;  /* 0x0000000708097220 */ /* 0x000fe20000410000 */
[----:B------:R-:W-:-:S03]  /*1780*/  FMUL.FTZ R6, R7, 0.5 ;  /* 0x3f00000007067820 */ /* 0x000fc60000410000 */
[----:B------:R-:W-:-:S04]  /*1790*/  FFMA R0, -R9, R9, R8 ;  /* 0x0000000909007223 */ /* 0x000fc80000000108 */
[----:B------:R-:W-:-:S07]  /*17a0*/  FFMA R9, R0, R6, R9 ;  /* 0x0000000600097223 */ /* 0x000fce0000000009 */
.L_x_45:
[----:B------:R-:W-:Y:S05]  /*17b0*/  BSYNC.RECONVERGENT B1 ;  /* 0x0000000000017941 */ /* 0x000fea0003800200 */
.L_x_43:
[CC--:B------:R-:W-:Y:S02]  /*17c0*/  FSETP.GEU.AND P1, PT, R9.reuse, R23.reuse, PT ;  /* 0x000000170900720b */ /* 0x0c0fe40003f2e000 */
[----:B------:R-:W-:Y:S02]  /*17d0*/  IADD3 R2, PT, PT, R2, 0x4, RZ ;  /* 0x0000000402027810 */ /* 0x000fe40007ffe0ff */
[----:B------:R-:W-:Y:S02]  /*17e0*/  FSEL R23, R9, R23, !P1 ;  /* 0x0000001709177208 */ /* 0x000fe40004800000 */
[----:B------:R-:W-:-:S07]  /*17f0*/  SEL R24, R24, R19, !P1 ;  /* 0x0000001318187207 */ /* 0x000fce0004800000 */
.L_x_33:
[----:B------:R-:W-:-:S09]  /*1800*/  ULOP3.LUT UP0, URZ, UR13, 0x3, URZ, 0xc0, !UPT ;  /* 0x000000030dff7892 */ /* 0x000fd2000f80c0ff */
[----:B------:R-:W-:Y:S05]  /*1810*/  BRA.U !UP0, `(.L_x_32) ;  /* 0x0000000508487547 */ /* 0x000fea000b800000 */
[----:B------:R-:W-:-:S09]  /*1820*/  UISETP.NE.AND UP0, UPT, UR15, 0x1, UPT ;  /* 0x000000010f00788c */ /* 0x000fd2000bf05270 */
        /* <DEDUP_REMOVED lines=20> */
.L_x_48:
[----:B------:R-:W-:Y:S01]  /*1970*/  FMUL.FTZ R9, R8, R7 ;  /* 0x0000000708097220 */ /* 0x000fe20000410000 */
[----:B------:R-:W-:-:S03]  /*1980*/  FMUL.FTZ R6, R7, 0.5 ;  /* 0x3f00000007067820 */ /* 0x000fc60000410000 */
[----:B------:R-:W-:-:S04]  /*1990*/  FFMA R0, -R9, R9, R8 ;  /* 0x0000000909007223 */ /* 0x000fc80000000108 */
[----:B------:R-:W-:-:S07]  /*19a0*/  FFMA R9, R0, R6, R9 ;  /* 0x0000000600097223 */ /* 0x000fce0000000009 */
.L_x_49:
[----:B------:R-:W-:Y:S05]  /*19b0*/  BSYNC.RECONVERGENT B1 ;  /* 0x0000000000017941 */ /* 0x000fea0003800200 */
.L_x_47:
[----:B------:R0:W2:Y:S04]  /*19c0*/  LDG.E R19, desc[UR18][R18.64+0x4] ;  /* 0x0000041212137981 */ /* 0x0000a8000c1e1900 */
[----:B------:R-:W3:Y:S01]  /*19d0*/  LDG.E R20, desc[UR18][R20.64+0x4] ;  /* 0x0000041214147981 */ /* 0x000ee2000c1e1900 */
[CC--:B------:R-:W-:Y:S01]  /*19e0*/  FSETP.GEU.AND P1, PT, R9.reuse, R23.reuse, PT ;  /* 0x000000170900720b */ /* 0x0c0fe20003f2e000 */
[----:B------:R-:W-:Y:S03]  /*19f0*/  BSSY.RECONVERGENT B1, `(.L_x_50) ;  /* 0x0000014000017945 */ /* 0x000fe60003800200 */
[----:B------:R-:W-:Y:S02]  /*1a00*/  FSEL R23, R9, R23, !P1 ;  /* 0x0000001709177208 */ /* 0x000fe40004800000 */
[----:B0-----:R-:W-:Y:S01]  /*1a10*/  IADD3 R18, PT, PT, R2, 0x1, RZ ;  /* 0x0000000102127810 */ /* 0x001fe20007ffe0ff */
[----:B--2---:R-:W-:Y:S01]  /*1a20*/  FADD R6, -R4, R19 ;  /* 0x0000001304067221 */ /* 0x004fe20000000100 */
[----:B------:R-:W-:Y:S01]  /*1a30*/  SEL R19, R2, R24, !P1 ;  /* 0x0000001802137207 */ /* 0x000fe20004800000 */
[----:B---3--:R-:W-:-:S02]  /*1a40*/  FADD R0, -R3, R20 ;  /* 0x0000001403007221 */ /* 0x008fc40000000100 */
        /* <DEDUP_REMOVED lines=10> */
.L_x_51:
[----:B------:R-:W-:Y:S01]  /*1af0*/  FMUL.FTZ R9, R8, R7 ;  /* 0x0000000708097220 */ /* 0x000fe20000410000 */
[----:B------:R-:W-:-:S03]  /*1b00*/  FMUL.FTZ R6, R7, 0.5 ;  /* 0x3f00000007067820 */ /* 0x000fc60000410000 */
[----:B------:R-:W-:-:S04]  /*1b10*/  FFMA R0, -R9, R9, R8 ;  /* 0x0000000909007223 */ /* 0x000fc80000000108 */
[----:B------:R-:W-:-:S07]  /*1b20*/  FFMA R9, R0, R6, R9 ;  /* 0x0000000600097223 */ /* 0x000fce0000000009 */
.L_x_52:
[----:B------:R-:W-:Y:S05]  /*1b30*/  BSYNC.RECONVERGENT B1 ;  /* 0x0000000000017941 */ /* 0x000fea0003800200 */
.L_x_50:
[CC--:B------:R-:W-:Y:S02]  /*1b40*/  FSETP.GEU.AND P1, PT, R9.reuse, R23.reuse, PT ;  /* 0x000000170900720b */ /* 0x0c0fe40003f2e000 */
[----:B------:R-:W-:Y:S02]  /*1b50*/  IADD3 R2, PT, PT, R2, 0x2, RZ ;  /* 0x0000000202027810 */ /* 0x000fe40007ffe0ff */
[----:B------:R-:W-:Y:S02]  /*1b60*/  FSEL R23, R9, R23, !P1 ;  /* 0x0000001709177208 */ /* 0x000fe40004800000 */
[----:B------:R-:W-:-:S07]  /*1b70*/  SEL R24, R18, R19, !P1 ;  /* 0x0000001312187207 */ /* 0x000fce0004800000 */
.L_x_46:
[----:B------:R-:W-:-:S09]  /*1b80*/  ULOP3.LUT UP0, URZ, UR14, 0x1, URZ, 0xc0, !UPT ;  /* 0x000000010eff7892 */ /* 0x000fd2000f80c0ff */
[----:B------:R-:W-:Y:S05]  /*1b90*/  BRA.U !UP0, `(.L_x_32) ;  /* 0x0000000108687547 */ /* 0x000fea000b800000 */
[----:B------:R-:W0:Y:S08]  /*1ba0*/  LDC.64 R8, c[0x0][0x398] ;  /* 0x0000e600ff087b82 */ /* 0x000e300000000a00 */
[----:B------:R-:W1:Y:S01]  /*1bb0*/  LDC.64 R6, c[0x0][0x390] ;  /* 0x0000e400ff067b82 */ /* 0x000e620000000a00 */
[----:B0-----:R-:W-:-:S06]  /*1bc0*/  IMAD.WIDE.U32 R8, R2, 0x4, R8 ;  /* 0x0000000402087825 */ /* 0x001fcc00078e0008 */
[----:B------:R-:W2:Y:S01]  /*1bd0*/  LDG.E R9, desc[UR18][R8.64] ;  /* 0x0000001208097981 */ /* 0x000ea2000c1e1900 */
[----:B-1----:R-:W-:-:S06]  /*1be0*/  IMAD.WIDE.U32 R6, R2, 0x4, R6 ;  /* 0x0000000402067825 */ /* 0x002fcc00078e0006 */
        /* <DEDUP_REMOVED lines=14> */
.L_x_54:
[----:B------:R-:W-:Y:S01]  /*1cd0*/  FMUL.FTZ R9, R18, R19 ;  /* 0x0000001312097220 */ /* 0x000fe20000410000 */
[----:B------:R-:W-:-:S03]  /*1ce0*/  FMUL.FTZ R6, R19, 0.5 ;  /* 0x3f00000013067820 */ /* 0x000fc60000410000 */
[----:B------:R-:W-:-:S04]  /*1cf0*/  FFMA R0, -R9, R9, R18 ;  /* 0x0000000909007223 */ /* 0x000fc80000000112 */
[----:B------:R-:W-:-:S07]  /*1d00*/  FFMA R9, R0, R6, R9 ;  /* 0x0000000600097223 */ /* 0x000fce0000000009 */
.L_x_55:
[----:B------:R-:W-:Y:S05]  /*1d10*/  BSYNC.RECONVERGENT B1 ;  /* 0x0000000000017941 */ /* 0x000fea0003800200 */
.L_x_53:
[----:B------:R-:W-:-:S04]  /*1d20*/  FSETP.GEU.AND P1, PT, R9, R23, PT ;  /* 0x000000170900720b */ /* 0x000fc80003f2e000 */
[----:B------:R-:W-:-:S09]  /*1d30*/  SEL R24, R2, R24, !P1 ;  /* 0x0000001802187207 */ /* 0x000fd20004800000 */
.L_x_32:
[----:B------:R-:W0:Y:S08]  /*1d40*/  LDC.64 R6, c[0x0][0x390] ;  /* 0x0000e400ff067b82 */ /* 0x000e300000000a00 */
[----:B------:R-:W1:Y:S01]  /*1d50*/  LDC.64 R8, c[0x0][0x398] ;  /* 0x0000e600ff087b82 */ /* 0x000e620000000a00 */
[----:B0-----:R-:W-:-:S06]  /*1d60*/  IMAD.WIDE.U32 R6, R24, 0x4, R6 ;  /* 0x0000000418067825 */ /* 0x001fcc00078e0006 */
[----:B------:R0:W5:Y:S01]  /*1d70*/  LDG.E R6, desc[UR18][R6.64] ;  /* 0x0000001206067981 */ /* 0x000162000c1e1900 */
[----:B-1----:R-:W-:-:S06]  /*1d80*/  IMAD.WIDE.U32 R8, R24, 0x4, R8 ;  /* 0x0000000418087825 */ /* 0x002fcc00078e0008 */
[----:B------:R0:W5:Y:S01]  /*1d90*/  LDG.E R9, desc[UR18][R8.64] ;  /* 0x0000001208097981 */ /* 0x000162000c1e1900 */
[----:B------:R-:W-:-:S07]  /*1da0*/  IMAD.MOV.U32 R25, RZ, RZ, RZ ;  /* 0x000000ffff197224 */ /* 0x000fce00078e00ff */
.L_x_2:
[----:B-----5:R-:W-:Y:S01]  /*1db0*/  FADD R4, -R4, R9 ;  /* 0x0000000904047221 */ /* 0x020fe20000000100 */
[----:B------:R-:W-:Y:S01]  /*1dc0*/  FADD R6, -R3, R6 ;  /* 0x0000000603067221 */ /* 0x000fe20000000100 */
[----:B------:R-:W-:Y:S02]  /*1dd0*/  BSSY.RECONVERGENT B1, `(.L_x_56) ;  /* 0x000000f000017945 */ /* 0x000fe40003800200 */
[----:B0-----:R-:W-:-:S04]  /*1de0*/  FMUL R7, R4, R4 ;  /* 0x0000000404077220 */ /* 0x001fc80000400000 */
[----:B------:R-:W-:-:S04]  /*1df0*/  FFMA R0, R6, R6, R7 ;  /* 0x0000000606007223 */ /* 0x000fc80000000007 */
[----:B------:R0:W1:Y:S01]  /*1e00*/  MUFU.RSQ R7, R0 ;  /* 0x0000000000077308 */ /* 0x0000620000001400 */
[----:B------:R-:W-:-:S04]  /*1e10*/  IADD3 R2, PT, PT, R0, -0xd000000, RZ ;  /* 0xf300000000027810 */ /* 0x000fc80007ffe0ff */
[----:B------:R-:W-:-:S13]  /*1e20*/  ISETP.GT.U32.AND P1, PT, R2, 0x727fffff, PT ;  /* 0x727fffff0200780c */ /* 0x000fda0003f24070 */
[----:B01----:R-:W-:Y:S05]  /*1e30*/  @!P1 BRA `(.L_x_57) ;  /* 0x0000000000109947 */ /* 0x003fea0003800000 */
[----:B------:R-:W-:-:S07]  /*1e40*/  MOV R6, 0x1e60 ;  /* 0x00001e6000067802 */ /* 0x000fce0000000f00 */
[----:B------:R-:W-:Y:S05]  /*1e50*/  CALL.REL.NOINC `($__internal_0_$__cuda_sm20_sqrt_rn_f32_slowpath) ;  /* 0x0000001000e07944 */ /* 0x000fea0003c00000 */
[----:B------:R-:W-:Y:S01]  /*1e60*/  IMAD.MOV.U32 R23, RZ, RZ, R9 ;  /* 0x000000ffff177224 */ /* 0x000fe200078e0009 */
[----:B------:R-:W-:Y:S06]  /*1e70*/  BRA `(.L_x_58) ;  /* 0x0000000000107947 */ /* 0x000fec0003800000 */
.L_x_57:
[----:B------:R-:W-:Y:S01]  /*1e80*/  FMUL.FTZ R23, R0, R7 ;  /* 0x0000000700177220 */ /* 0x000fe20000410000 */
[----:B------:R-:W-:-:S03]  /*1e90*/  FMUL.FTZ R2, R7, 0.5 ;  /* 0x3f00000007027820 */ /* 0x000fc60000410000 */
[----:B------:R-:W-:-:S04]  /*1ea0*/  FFMA R0, -R23, R23, R0 ;  /* 0x0000001717007223 */ /* 0x000fc80000000100 */
[----:B------:R-:W-:-:S07]  /*1eb0*/  FFMA R23, R0, R2, R23 ;  /* 0x0000000200177223 */ /* 0x000fce0000000017 */
.L_x_58:
[----:B------:R-:W-:Y:S05]  /*1ec0*/  BSYNC.RECONVERGENT B1 ;  /* 0x0000000000017941 */ /* 0x000fea0003800200 */
.L_x_56:
[----:B------:R-:W0:Y:S01]  /*1ed0*/  LDCU.64 UR6, c[0x0][0x3c8] ;  /* 0x00007900ff0677ac */ /* 0x000e220008000a00 */
[C---:B------:R-:W-:Y:S02]  /*1ee0*/  SHF.L.U32 R18, R24.reuse, 0x2, RZ ;  /* 0x0000000218127819 */ /* 0x040fe400000006ff */
[----:B------:R-:W-:Y:S01]  /*1ef0*/  SHF.L.U64.HI R24, R24, 0x2, R25 ;  /* 0x0000000218187819 */ /* 0x000fe20000010219 */
[----:B------:R-:W1:Y:S01]  /*1f00*/  LDCU.128 UR8, c[0x0][0x3a0] ;  /* 0x00007400ff0877ac */ /* 0x000e620008000c00 */
[----:B0-----:R-:W-:-:S04]  /*1f10*/  IADD3 R20, P1, PT, R18, UR6, RZ ;  /* 0x0000000612147c10 */ /* 0x001fc8000ff3e0ff */
[----:B------:R-:W-:Y:S01]  /*1f20*/  IADD3.X R21, PT, PT, R24, UR7, RZ, P1, !PT ;  /* 0x0000000718157c10 */ /* 0x000fe20008ffe4ff */
[----:B------:R-:W0:Y:S04]  /*1f30*/  LDCU.64 UR6, c[0x0][0x3b0] ;  /* 0x00007600ff0677ac */ /* 0x000e280008000a00 */
[----:B------:R-:W2:Y:S02]  /*1f40*/  LDG.E R0, desc[UR18][R20.64] ;  /* 0x0000001214007981 */ /* 0x000ea4000c1e1900 */
[----:B--2---:R-:W-:-:S13]  /*1f50*/  FSETP.GEU.AND P1, PT, R0, R23, PT ;  /* 0x000000170000720b */ /* 0x004fda0003f2e000 */
[----:B------:R2:W-:Y:S04]  /*1f60*/  @!P1 STG.E desc[UR18][R20.64], R23 ;  /* 0x0000001714009986 */ /* 0x0005e8000c101912 */
[----:B------:R-:W3:Y:S01]  /*1f70*/  @!P1 LDG.E R3, desc[UR18][R14.64] ;  /* 0x000000120e039981 */ /* 0x000ee2000c1e1900 */
[----:B-1----:R-:W-:-:S04]  /*1f80*/  IADD3 R6, P1, PT, R18, UR8, RZ ;  /* 0x0000000812067c10 */ /* 0x002fc8000ff3e0ff */
[----:B------:R-:W-:Y:S02]  /*1f90*/  IADD3.X R7, PT, PT, R24, UR9, RZ, P1, !PT ;  /* 0x0000000918077c10 */ /* 0x000fe40008ffe4ff */
[----:B------:R-:W-:-:S03]  /*1fa0*/  IADD3 R8, P1, PT, R18, UR10, RZ ;  /* 0x0000000a12087c10 */ /* 0x000fc6000ff3e0ff */
[----:B---3--:R1:W-:Y:S04]  /*1fb0*/  REDG.E.ADD.F32.FTZ.RN.STRONG.GPU desc[UR18][R6.64], R3 ;  /* 0x00000003060079a6 */ /* 0x0083e8000c12f312 */
[----:B------:R-:W3:Y:S01]  /*1fc0*/  LDG.E R25, desc[UR18][R16.64] ;  /* 0x0000001210197981 */ /* 0x000ee2000c1e1900 */
[----:B0-----:R-:W-:Y:S01]  /*1fd0*/  IADD3 R18, P2, PT, R18, UR6, RZ ;  /* 0x0000000612127c10 */ /* 0x001fe2000ff5e0ff */
[----:B--2---:R-:W-:Y:S01]  /*1fe0*/  IMAD.MOV.U32 R21, RZ, RZ, 0x1 ;  /* 0x00000001ff157424 */ /* 0x004fe200078e00ff */
[C---:B------:R-:W-:Y:S02]  /*1ff0*/  IADD3.X R9, PT, PT, R24.reuse, UR11, RZ, P1, !PT ;  /* 0x0000000b18097c10 */ /* 0x040fe40008ffe4ff */
[----:B------:R-:W-:-:S03]  /*2000*/  IADD3.X R19, PT, PT, R24, UR7, RZ, P2, !PT ;  /* 0x0000000718137c10 */ /* 0x000fc600097fe4ff */
[----:B---3--:R1:W-:Y:S04]  /*2010*/  REDG.E.ADD.F32.FTZ.RN.STRONG.GPU desc[UR18][R8.64], R25 ;  /* 0x00000019080079a6 */ /* 0x0083e8000c12f312 */
[----:B------:R1:W-:Y:S02]  /*2020*/  REDG.E.ADD.STRONG.GPU desc[UR18][R18.64], R21 ;  /* 0x000000151200798e */ /* 0x0003e4000c12e112 */
.L_x_1:
[----:B------:R-:W-:Y:S05]  /*2030*/  BSYNC.RECONVERGENT B0 ;  /* 0x0000000000007941 */ /* 0x000fea0003800200 */
.L_x_0:
[----:B------:R-:W-:Y:S06]  /*2040*/  BAR.SYNC.DEFER_BLOCKING 0x0 ;  /* 0x0000000000007b1d */ /* 0x000fec0000010000 */
[----:B------:R-:W-:Y:S04]  /*2050*/  BSSY.RECONVERGENT B0, `(.L_x_59) ;  /* 0x0000026000007945 */ /* 0x000fe80003800200 */
[----:B------:R-:W-:Y:S05]  /*2060*/  @P0 BRA `(.L_x_60) ;  /* 0x0000000000900947 */ /* 0x000fea0003800000 */
[----:B01----:R-:W0:Y:S01]  /*2070*/  LDC.64 R6, c[0x0][0x3a0] ;  /* 0x0000e800ff067b82 */ /* 0x003e220000000a00 */
[----:B------:R-:W2:Y:S01]  /*2080*/  LDG.E R2, desc[UR18][R12.64] ;  /* 0x000000120c027981 */ /* 0x000ea2000c1e1900 */
[----:B0-----:R-:W-:-:S05]  /*2090*/  IMAD.WIDE R6, R5, 0x4, R6 ;  /* 0x0000000405067825 */ /* 0x001fca00078e0206 */
[----:B------:R-:W3:Y:S01]  /*20a0*/  LDG.E R0, desc[UR18][R6.64] ;  /* 0x0000001206007981 */ /* 0x000ee2000c1e1900 */
[----:B------:R-:W-:Y:S01]  /*20b0*/  BSSY.RECONVERGENT B1, `(.L_x_61) ;  /* 0x000000d000017945 */ /* 0x000fe20003800200 */
[----:B--2---:R-:W-:-:S04]  /*20c0*/  I2FP.F32.S32 R3, R2 ;  /* 0x0000000200037245 */ /* 0x004fc80000201400 */
[----:B------:R-:W0:Y:S02]  /*20d0*/  MUFU.RCP R2, R3 ;  /* 0x0000000300027308 */ /* 0x000e240000001000 */
[----:B0-----:R-:W-:-:S04]  /*20e0*/  FFMA R9, -R3, R2, 1 ;  /* 0x3f80000003097423 */ /* 0x001fc80000000102 */
[----:B------:R-:W-:Y:S02]  /*20f0*/  FFMA R9, R2, R9, R2 ;  /* 0x0000000902097223 */ /* 0x000fe40000000002 */
[----:B---3--:R-:W0:Y:S02]  /*2100*/  FCHK P0, R0, R3 ;  /* 0x0000000300007302 */ /* 0x008e240000000000 */
[----:B------:R-:W-:-:S04]  /*2110*/  FFMA R2, R0, R9, RZ ;  /* 0x0000000900027223 */ /* 0x000fc800000000ff */
[----:B------:R-:W-:-:S04]  /*2120*/  FFMA R4, -R3, R2, R0 ;  /* 0x0000000203047223 */ /* 0x000fc80000000100 */
[----:B------:R-:W-:Y:S01]  /*2130*/  FFMA R9, R9, R4, R2 ;  /* 0x0000000409097223 */ /* 0x000fe20000000002 */
[----:B0-----:R-:W-:Y:S06]  /*2140*/  @!P0 BRA `(.L_x_62) ;  /* 0x00000000000c8947 */ /* 0x001fec0003800000 */
[----:B------:R-:W-:-:S07]  /*2150*/  MOV R2, 0x2170 ;  /* 0x0000217000027802 */ /* 0x000fce0000000f00 */
[----:B------:R-:W-:Y:S05]  /*2160*/  CALL.REL.NOINC `($__internal_1_$__cuda_sm3x_div_rn_noftz_f32_slowpath) ;  /* 0x0000001000707944 */ /* 0x000fea0003c00000 */
[----:B------:R-:W-:-:S07]  /*2170*/  MOV R9, R0 ;  /* 0x0000000000097202 */ /* 0x000fce0000000f00 */
.L_x_62:
[----:B------:R-:W-:Y:S05]  /*2180*/  BSYNC.RECONVERGENT B1 ;  /* 0x0000000000017941 */ /* 0x000fea0003800200 */
.L_x_61:
[----:B------:R0:W-:Y:S04]  /*2190*/  STG.E desc[UR18][R6.64], R9 ;  /* 0x0000000906007986 */ /* 0x0001e8000c101912 */
[----:B------:R-:W2:Y:S04]  /*21a0*/  LDG.E R2, desc[UR18][R12.64] ;  /* 0x000000120c027981 */ /* 0x000ea8000c1e1900 */
[----:B------:R-:W3:Y:S01]  /*21b0*/  LDG.E R0, desc[UR18][R10.64] ;  /* 0x000000120a007981 */ /* 0x000ee2000c1e1900 */
[----:B------:R-:W-:Y:S01]  /*21c0*/  BSSY.RECONVERGENT B1, `(.L_x_63) ;  /* 0x000000d000017945 */ /* 0x000fe20003800200 */
[----:B--2---:R-:W-:-:S04]  /*21d0*/  I2FP.F32.S32 R3, R2 ;  /* 0x0000000200037245 */ /* 0x004fc80000201400 */
[----:B------:R-:W1:Y:S08]  /*21e0*/  MUFU.RCP R2, R3 ;  /* 0x0000000300027308 */ /* 0x000e700000001000 */
[----:B---3--:R-:W2:Y:S01]  /*21f0*/  FCHK P0, R0, R3 ;  /* 0x0000000300007302 */ /* 0x008ea20000000000 */
[----:B-1----:R-:W-:-:S04]  /*2200*/  FFMA R19, -R3, R2, 1 ;  /* 0x3f80000003137423 */ /* 0x002fc80000000102 */
[----:B------:R-:W-:-:S04]  /*2210*/  FFMA R19, R2, R19, R2 ;  /* 0x0000001302137223 */ /* 0x000fc80000000002 */
[----:B------:R-:W-:-:S04]  /*2220*/  FFMA R2, R0, R19, RZ ;  /* 0x0000001300027223 */ /* 0x000fc800000000ff */
[----:B------:R-:W-:-:S04]  /*2230*/  FFMA R4, -R3, R2, R0 ;  /* 0x0000000203047223 */ /* 0x000fc80000000100 */
[----:B------:R-:W-:Y:S01]  /*2240*/  FFMA R19, R19, R4, R2 ;  /* 0x0000000413137223 */ /* 0x000fe20000000002 */
[----:B0-2---:R-:W-:Y:S06]  /*2250*/  @!P0 BRA `(.L_x_64) ;  /* 0x00000000000c8947 */ /* 0x005fec0003800000 */
[----:B------:R-:W-:-:S07]  /*2260*/  MOV R2, 0x2280 ;  /* 0x0000228000027802 */ /* 0x000fce0000000f00 */
[----:B------:R-:W-:Y:S05]  /*2270*/  CALL.REL.NOINC `($__internal_1_$__cuda_sm3x_div_rn_noftz_f32_slowpath) ;  /* 0x00000010002c7944 */ /* 0x000fea0003c00000 */
[----:B------:R-:W-:-:S07]  /*2280*/  IMAD.MOV.U32 R19, RZ, RZ, R0 ;  /* 0x000000ffff137224 */ /* 0x000fce00078e0000 */
.L_x_64:
[----:B------:R-:W-:Y:S05]  /*2290*/  BSYNC.RECONVERGENT B1 ;  /* 0x0000000000017941 */ /* 0x000fea0003800200 */
.L_x_63:
[----:B------:R2:W-:Y:S02]  /*22a0*/  STG.E desc[UR18][R10.64], R19 ;  /* 0x000000130a007986 */ /* 0x0005e4000c101912 */
.L_x_60:
[----:B------:R-:W-:Y:S05]  /*22b0*/  BSYNC.RECONVERGENT B0 ;  /* 0x0000000000007941 */ /* 0x000fea0003800200 */
.L_x_59:
[----:B------:R-:W-:Y:S01]  /*22c0*/  BAR.SYNC.DEFER_BLOCKING 0x0 ;  /* 0x0000000000007b1d */ /* 0x000fe20000010000 */
[----:B------:R-:W-:-:S05]  /*22d0*/  ISETP.NE.AND P0, PT, R5, RZ, PT ;  /* 0x000000ff0500720c */ /* 0x000fca0003f05270 */
[----:B------:R-:W-:Y:S08]  /*22e0*/  BSSY.RECONVERGENT B0, `(.L_x_65) ;  /* 0x00000e9000007945 */ /* 0x000ff00003800200 */
[----:B------:R-:W-:Y:S05]  /*22f0*/  @P0 BRA `(.L_x_66) ;  /* 0x0000000c009c0947 */ /* 0x000fea0003800000 */
[----:B------:R-:W3:Y:S02]  /*2300*/  LDCU UR6, c[0x0][0x3bc] ;  /* 0x00007780ff0677ac */ /* 0x000ee40008000800 */
[----:B---3--:R-:W-:-:S09]  /*2310*/  UISETP.GE.AND UP0, UPT, UR6, 0x1, UPT ;  /* 0x000000010600788c */ /* 0x008fd2000bf06270 */
[----:B------:R-:W-:Y:S05]  /*2320*/  BRA.U !UP0, `(.L_x_67) ;  /* 0x0000000d08847547 */ /* 0x000fea000b800000 */
[----:B------:R-:W-:Y:S01]  /*2330*/  UISETP.GE.U32.AND UP0, UPT, UR6, 0x8, UPT ;  /* 0x000000080600788c */ /* 0x000fe2000bf06070 */
[----:B------:R-:W-:Y:S02]  /*2340*/  HFMA2 R4, -RZ, RZ, 0, 0 ;  /* 0x00000000ff047431 */ /* 0x000fe400000001ff */
[----:B------:R-:W-:-:S06]  /*2350*/  IMAD.MOV.U32 R0, RZ, RZ, RZ ;  /* 0x000000ffff007224 */ /* 0x000fcc00078e00ff */
[----:B------:R-:W-:Y:S05]  /*2360*/  BRA.U !UP0, `(.L_x_68) ;  /* 0x0000000508987547 */ /* 0x000fea000b800000 */
[----:B------:R-:W-:Y:S01]  /*2370*/  MOV R4, RZ ;  /* 0x000000ff00047202 */ /* 0x000fe20000000f00 */
[----:B------:R-:W-:-:S07]  /*2380*/  IMAD.MOV.U32 R0, RZ, RZ, RZ ;  /* 0x000000ffff007224 */ /* 0x000fce00078e00ff */
.L_x_69:
[----:B01----:R-:W0:Y:S08]  /*2390*/  LDC.64 R2, c[0x0][0x390] ;  /* 0x0000e400ff027b82 */ /* 0x003e300000000a00 */
[----:B------:R-:W1:Y:S08]  /*23a0*/  LDC.64 R8, c[0x0][0x3a0] ;  /* 0x0000e800ff087b82 */ /* 0x000e700000000a00 */
[----:B--2-4-:R-:W2:Y:S01]  /*23b0*/  LDC.64 R18, c[0x0][0x398] ;  /* 0x0000e600ff127b82 */ /* 0x014ea20000000a00 */
[----:B0-----:R-:W-:-:S07]  /*23c0*/  IMAD.WIDE.U32 R2, R4, 0x4, R2 ;  /* 0x0000000404027825 */ /* 0x001fce00078e0002 */
[----:B------:R-:W0:Y:S01]  /*23d0*/  LDC.64 R6, c[0x0][0x3a8] ;  /* 0x0000ea00ff067b82 */ /* 0x000e220000000a00 */
[----:B------:R-:W3:Y:S01]  /*23e0*/  LDG.E R20, desc[UR18][R2.64] ;  /* 0x0000001202147981 */ /* 0x000ee2000c1e1900 */
[----:B-1----:R-:W-:-:S05]  /*23f0*/  IMAD.WIDE.U32 R8, R4, 0x4, R8 ;  /* 0x0000000404087825 */ /* 0x002fca00078e0008 */
[----:B------:R-:W3:Y:S01]  /*2400*/  LDG.E R29, desc[UR18][R8.64] ;  /* 0x00000012081d7981 */ /* 0x000ee2000c1e1900 */
[----:B--2---:R-:W-:-:S04]  /*2410*/  IMAD.WIDE.U32 R18, R4, 0x4, R18 ;  /* 0x0000000404127825 */ /* 0x004fc800078e0012 */
[----:B0-----:R-:W-:Y:S01]  /*2420*/  IMAD.WIDE.U32 R6, R4, 0x4, R6 ;  /* 0x0000000404067825 */ /* 0x001fe200078e0006 */
[----:B---3--:R-:W-:-:S13]  /*2430*/  FSETP.NEU.AND P3, PT, R20, R29, PT ;  /* 0x0000001d1400720b */ /* 0x008fda0003f6d000 */
[----:B------:R-:W2:Y:S04]  /*2440*/  @!P3 LDG.E R21, desc[UR18][R18.64] ;  /* 0x000000121215b981 */ /* 0x000ea8000c1e1900 */
[----:B------:R-:W2:Y:S04]  /*2450*/  @!P3 LDG.E R22, desc[UR18][R6.64] ;  /* 0x000000120616b981 */ /* 0x000ea8000c1e1900 */
[----:B------:R-:W-:Y:S04]  /*2460*/  STG.E desc[UR18][R2.64], R29 ;  /* 0x0000001d02007986 */ /* 0x000fe8000c101912 */
[----:B------:R-:W3:Y:S04]  /*2470*/  LDG.E R23, desc[UR18][R6.64] ;  /* 0x0000001206177981 */ /* 0x000ee8000c1e1900 */
[----:B---3--:R0:W-:Y:S04]  /*2480*/  STG.E desc[UR18][R18.64], R23 ;  /* 0x0000001712007986 */ /* 0x0081e8000c101912 */
[----:B------:R-:W3:Y:S04]  /*2490*/  LDG.E R20, desc[UR18][R2.64+0x4] ;  /* 0x0000041202147981 */ /* 0x000ee8000c1e1900 */
[----:B------:R-:W3:Y:S02]  /*24a0*/  LDG.E R26, desc[UR18][R8.64+0x4] ;  /* 0x00000412081a7981 */ /* 0x000ee4000c1e1900 */
[----:B---3--:R-:W-:-:S13]  /*24b0*/  FSETP.NEU.AND P5, PT, R20, R26, PT ;  /* 0x0000001a1400720b */ /* 0x008fda0003fad000 */
[----:B------:R-:W3:Y:S04]  /*24c0*/  @!P5 LDG.E R24, desc[UR18][R18.64+0x4] ;  /* 0x000004121218d981 */ /* 0x000ee8000c1e1900 */
[----:B------:R-:W3:Y:S04]  /*24d0*/  @!P5 LDG.E R25, desc[UR18][R6.64+0x4] ;  /* 0x000004120619d981 */ /* 0x000ee8000c1e1900 */
[----:B------:R1:W-:Y:S04]  /*24e0*/  STG.E desc[UR18][R2.64+0x4], R26 ;  /* 0x0000041a02007986 */ /* 0x0003e8000c101912 */
[----:B------:R-:W4:Y:S04]  /*24f0*/  LDG.E R27, desc[UR18][R6.64+0x4] ;  /* 0x00000412061b7981 */ /* 0x000f28000c1e1900 */
[----:B----4-:R4:W-:Y:S04]  /*2500*/  STG.E desc[UR18][R18.64+0x4], R27 ;  /* 0x0000041b12007986 */ /* 0x0109e8000c101912 */
[----:B------:R-:W5:Y:S04]  /*2510*/  LDG.E R20, desc[UR18][R2.64+0x8] ;  /* 0x0000081202147981 */ /* 0x000f68000c1e1900 */
[----:B------:R-:W5:Y:S02]  /*2520*/  LDG.E R28, desc[UR18][R8.64+0x8] ;  /* 0x00000812081c7981 */ /* 0x000f64000c1e1900 */
[----:B-----5:R-:W-:-:S13]  /*2530*/  FSETP.NEU.AND P4, PT, R20, R28, PT ;  /* 0x0000001c1400720b */ /* 0x020fda0003f8d000 */
[----:B------:R-:W5:Y:S04]  /*2540*/  @!P4 LDG.E R20, desc[UR18][R18.64+0x8] ;  /* 0x000008121214c981 */ /* 0x000f68000c1e1900 */
[----:B0-----:R-:W5:Y:S04]  /*2550*/  @!P4 LDG.E R23, desc[UR18][R6.64+0x8] ;  /* 0x000008120617c981 */ /* 0x001f68000c1e1900 */
[----:B------:R0:W-:Y:S04]  /*2560*/  STG.E desc[UR18][R2.64+0x8], R28 ;  /* 0x0000081c02007986 */ /* 0x0001e8000c101912 */
[----:B------:R-:W3:Y:S01]  /*2570*/  LDG.E R29, desc[UR18][R6.64+0x8] ;  /* 0x00000812061d7981 */ /* 0x000ee2000c1e1900 */
[----:B--2---:R-:W-:-:S03]  /*2580*/  @!P3 FSETP.NEU.AND P1, PT, R21, R22, PT ;  /* 0x000000161500b20b */ /* 0x004fc60003f2d000 */
[----:B---3--:R2:W-:Y:S04]  /*2590*/  STG.E desc[UR18][R18.64+0x8], R29 ;  /* 0x0000081d12007986 */ /* 0x0085e8000c101912 */
[----:B------:R-:W3:Y:S04]  /*25a0*/  LDG.E R21, desc[UR18][R2.64+0xc] ;  /* 0x00000c1202157981 */ /* 0x000ee8000c1e1900 */
[----:B-1----:R-:W3:Y:S02]  /*25b0*/  LDG.E R26, desc[UR18][R8.64+0xc] ;  /* 0x00000c12081a7981 */ /* 0x002ee4000c1e1900 */
[----:B---3--:R-:W-:-:S13]  /*25c0*/  FSETP.NEU.AND P2, PT, R21, R26, PT ;  /* 0x0000001a1500720b */ /* 0x008fda0003f4d000 */
[----:B------:R-:W3:Y:S04]  /*25d0*/  @!P2 LDG.E R21, desc[UR18][R18.64+0xc] ;  /* 0x00000c121215a981 */ /* 0x000ee8000c1e1900 */
[----:B------:R-:W3:Y:S04]  /*25e0*/  @!P2 LDG.E R22, desc[UR18][R6.64+0xc] ;  /* 0x00000c120616a981 */ /* 0x000ee8000c1e1900 */
[----:B------:R-:W-:Y:S04]  /*25f0*/  STG.E desc[UR18][R2.64+0xc], R26 ;  /* 0x00000c1a02007986 */ /* 0x000fe8000c101912 */
[----:B----4-:R-:W4:Y:S01]  /*2600*/  LDG.E R27, desc[UR18][R6.64+0xc] ;  /* 0x00000c12061b7981 */ /* 0x010f22000c1e1900 */
[----:B------:R-:W-:-:S03]  /*2610*/  @!P5 FSETP.NEU.AND P6, PT, R24, R25, PT ;  /* 0x000000191800d20b */ /* 0x000fc60003fcd000 */
[----:B----4-:R1:W-:Y:S04]  /*2620*/  STG.E desc[UR18][R18.64+0xc], R27 ;  /* 0x00000c1b12007986 */ /* 0x0103e8000c101912 */
[----:B------:R-:W4:Y:S04]  /*2630*/  LDG.E R24, desc[UR18][R2.64+0x10] ;  /* 0x0000101202187981 */ /* 0x000f28000c1e1900 */
[----:B0-----:R-:W4:Y:S02]  /*2640*/  LDG.E R28, desc[UR18][R8.64+0x10] ;  /* 0x00001012081c7981 */ /* 0x001f24000c1e1900 */
[----:B----4-:R-:W-:-:S02]  /*2650*/  FSETP.NEU.AND P0, PT, R24, R28, PT ;  /* 0x0000001c1800720b */ /* 0x010fc40003f0d000 */
[----:B------:R-:W-:Y:S02]  /*2660*/  MOV R24, 0x1 ;  /* 0x0000000100187802 */ /* 0x000fe40000000f00 */
[----:B------:R-:W-:-:S09]  /*2670*/  @!P3 SEL R24, R0, 0x1, !P1 ;  /* 0x000000010018b807 */ /* 0x000fd20004800000 */
[----:B------:R-:W4:Y:S04]  /*2680*/  @!P0 LDG.E R0, desc[UR18][R18.64+0x10] ;  /* 0x0000101212008981 */ /* 0x000f28000c1e1900 */
[----:B------:R-:W4:Y:S04]  /*2690*/  @!P0 LDG.E R25, desc[UR18][R6.64+0x10] ;  /* 0x0000101206198981 */ /* 0x000f28000c1e1900 */
[----:B------:R0:W-:Y:S04]  /*26a0*/  STG.E desc[UR18][R2.64+0x10], R28 ;  /* 0x0000101c02007986 */ /* 0x0001e8000c101912 */
[----:B--2---:R-:W2:Y:S01]  /*26b0*/  LDG.E R29, desc[UR18][R6.64+0x10] ;  /* 0x00001012061d7981 */ /* 0x004ea2000c1e1900 */
[----:B-----5:R-:W-:-:S03]  /*26c0*/  @!P4 FSETP.NEU.AND P3, PT, R20, R23, PT ;  /* 0x000000171400c20b */ /* 0x020fc60003f6d000 */
[----:B--2---:R-:W-:Y:S04]  /*26d0*/  STG.E desc[UR18][R18.64+0x10], R29 ;  /* 0x0000101d12007986 */ /* 0x004fe8000c101912 */
[----:B------:R-:W2:Y:S04]  /*26e0*/  LDG.E R20, desc[UR18][R2.64+0x14] ;  /* 0x0000141202147981 */ /* 0x000ea8000c1e1900 */
[----:B-1----:R-:W2:Y:S01]  /*26f0*/  LDG.E R27, desc[UR18][R8.64+0x14] ;  /* 0x00001412081b7981 */ /* 0x002ea2000c1e1900 */
[----:B------:R-:W-:Y:S01]  /*2700*/  IMAD.MOV.U32 R26, RZ, RZ, 0x1 ;  /* 0x00000001ff1a7424 */ /* 0x000fe200078e00ff */
[----:B------:R-:W-:-:S02]  /*2710*/  @!P5 SEL R26, R24, 0x1, !P6 ;  /* 0x00000001181ad807 */ /* 0x000fc40007000000 */
[----:B--2---:R-:W-:-:S13]  /*2720*/  FSETP.NEU.AND P1, PT, R20, R27, PT ;  /* 0x0000001b1400720b */ /* 0x004fda0003f2d000 */
[----:B------:R-:W2:Y:S04]  /*2730*/  @!P1 LDG.E R20, desc[UR18][R18.64+0x14] ;  /* 0x0000141212149981 */ /* 0x000ea8000c1e1900 */
[----:B------:R-:W2:Y:S04]  /*2740*/  @!P1 LDG.E R23, desc[UR18][R6.64+0x14] ;  /* 0x0000141206179981 */ /* 0x000ea8000c1e1900 */
[----:B------:R1:W-:Y:S04]  /*2750*/  STG.E desc[UR18][R2.64+0x14], R27 ;  /* 0x0000141b02007986 */ /* 0x0003e8000c101912 */
[----:B------:R-:W5:Y:S01]  /*2760*/  LDG.E R24, desc[UR18][R6.64+0x14] ;  /* 0x0000141206187981 */ /* 0x000f62000c1e1900 */
[----:B---3--:R-:W-:-:S03]  /*2770*/  @!P2 FSETP.NEU.AND P6, PT, R21, R22, PT ;  /* 0x000000161500a20b */ /* 0x008fc60003fcd000 */
[----:B-----5:R3:W-:Y:S04]  /*2780*/  STG.E desc[UR18][R18.64+0x14], R24 ;  /* 0x0000141812007986 */ /* 0x0207e8000c101912 */
[----:B------:R-:W5:Y:S04]  /*2790*/  LDG.E R21, desc[UR18][R2.64+0x18] ;  /* 0x0000181202157981 */ /* 0x000f68000c1e1900 */
[----:B0-----:R-:W5:Y:S01]  /*27a0*/  LDG.E R28, desc[UR18][R8.64+0x18] ;  /* 0x00001812081c7981 */ /* 0x001f62000c1e1900 */
[----:B------:R-:W-:Y:S01]  /*27b0*/  HFMA2 R22, -RZ, RZ, 0, 5.9604644775390625e-08 ;  /* 0x00000001ff167431 */ /* 0x000fe200000001ff */
[----:B------:R-:W-:-:S02]  /*27c0*/  @!P4 SEL R22, R26, 0x1, !P3 ;  /* 0x000000011a16c807 */ /* 0x000fc40005800000 */
[----:B-----5:R-:W-:Y:S01]  /*27d0*/  FSETP.NEU.AND P5, PT, R21, R28, PT ;  /* 0x0000001c1500720b */ /* 0x020fe20003fad000 */
[----:B------:R-:W-:Y:S01]  /*27e0*/  IMAD.MOV.U32 R21, RZ, RZ, 0x1 ;  /* 0x00000001ff157424 */ /* 0x000fe200078e00ff */
[----:B------:R-:W-:-:S11]  /*27f0*/  @!P2 SEL R21, R22, 0x1, !P6 ;  /* 0x000000011615a807 */ /* 0x000fd60007000000 */
[----:B------:R-:W5:Y:S04]  /*2800*/  @!P5 LDG.E R22, desc[UR18][R18.64+0x18] ;  /* 0x000018121216d981 */ /* 0x000f68000c1e1900 */
[----:B-1----:R-:W5:Y:S04]  /*2810*/  @!P5 LDG.E R27, desc[UR18][R6.64+0x18] ;  /* 0x00001812061bd981 */ /* 0x002f68000c1e1900 */
[----:B------:R0:W-:Y:S04]  /*2820*/  STG.E desc[UR18][R2.64+0x18], R28 ;  /* 0x0000181c02007986 */ /* 0x0001e8000c101912 */
[----:B------:R-:W4:Y:S04]  /*2830*/  LDG.E R26, desc[UR18][R6.64+0x18] ;  /* 0x00001812061a7981 */ /* 0x000f28000c1e1900 */
[----:B----4-:R-:W-:Y:S04]  /*2840*/  STG.E desc[UR18][R18.64+0x18], R26 ;  /* 0x0000181a12007986 */ /* 0x010fe8000c101912 */
[----:B------:R-:W4:Y:S04]  /*2850*/  LDG.E R9, desc[UR18][R8.64+0x1c] ;  /* 0x00001c1208097981 */ /* 0x000f28000c1e1900 */
[----:B---3--:R-:W4:Y:S02]  /*2860*/  LDG.E R24, desc[UR18][R2.64+0x1c] ;  /* 0x00001c1202187981 */ /* 0x008f24000c1e1900 */
[----:B----4-:R-:W-:-:S13]  /*2870*/  FSETP.NEU.AND P2, PT, R24, R9, PT ;  /* 0x000000091800720b */ /* 0x010fda0003f4d000 */
[----:B------:R-:W3:Y:S04]  /*2880*/  @!P2 LDG.E R24, desc[UR18][R18.64+0x1c] ;  /* 0x00001c121218a981 */ /* 0x000ee8000c1e1900 */
[----:B------:R-:W3:Y:S04]  /*2890*/  @!P2 LDG.E R29, desc[UR18][R6.64+0x1c] ;  /* 0x00001c12061da981 */ /* 0x000ee8000c1e1900 */
[----:B------:R1:W-:Y:S04]  /*28a0*/  STG.E desc[UR18][R2.64+0x1c], R9 ;  /* 0x00001c0902007986 */ /* 0x0003e8000c101912 */
[----:B0-----:R-:W4:Y:S01]  /*28b0*/  LDG.E R28, desc[UR18][R6.64+0x1c] ;  /* 0x00001c12061c7981 */ /* 0x001f22000c1e1900 */
[----:B------:R-:W-:-:S02]  /*28c0*/  @!P0 FSETP.NEU.AND P3, PT, R0, R25, PT ;  /* 0x000000190000820b */ /* 0x000fc40003f6d000 */
[----:B------:R-:W-:Y:S02]  /*28d0*/  IADD3 R4, PT, PT, R4, 0x8, RZ ;  /* 0x0000000804047810 */ /* 0x000fe40007ffe0ff */
[----:B------:R-:W-:Y:S02]  /*28e0*/  MOV R0, 0x1 ;  /* 0x0000000100007802 */ /* 0x000fe40000000f00 */
[----:B------:R-:W-:Y:S02]  /*28f0*/  @!P0 SEL R0, R21, 0x1, !P3 ;  /* 0x0000000115008807 */ /* 0x000fe40005800000 */
[----:B------:R-:W-:Y:S02]  /*2900*/  ISETP.NE.AND P3, PT, R4, UR5, PT ;  /* 0x0000000504007c0c */ /* 0x000fe4000bf65270 */
[----:B--2---:R-:W-:Y:S01]  /*2910*/  @!P1 FSETP.NEU.AND P0, PT, R20, R23, PT ;  /* 0x000000171400920b */ /* 0x004fe20003f0d000 */
[----:B------:R-:W-:-:S03]  /*2920*/  IMAD.MOV.U32 R8, RZ, RZ, 0x1 ;  /* 0x00000001ff087424 */ /* 0x000fc600078e00ff */
[----:B------:R-:W-:Y:S02]  /*2930*/  @!P1 SEL R8, R0, 0x1, !P0 ;  /* 0x0000000100089807 */ /* 0x000fe40004000000 */
[----:B-----5:R-:W-:Y:S01]  /*2940*/  @!P5 FSETP.NEU.AND P0, PT, R22, R27, PT ;  /* 0x0000001b1600d20b */ /* 0x020fe20003f0d000 */
[----:B------:R-:W-:Y:S02]  /*2950*/  HFMA2 R0, -RZ, RZ, 0, 5.9604644775390625e-08 ;  /* 0x00000001ff007431 */ /* 0x000fe400000001ff */
[----:B-1----:R-:W-:Y:S01]  /*2960*/  IMAD.MOV.U32 R2, RZ, RZ, 0x1 ;  /* 0x00000001ff027424 */ /* 0x002fe200078e00ff */
[----:B------:R-:W-:Y:S01]  /*2970*/  @!P5 SEL R2, R8, 0x1, !P0 ;  /* 0x000000010802d807 */ /* 0x000fe20004000000 */
[----:B----4-:R4:W-:Y:S01]  /*2980*/  STG.E desc[UR18][R18.64+0x1c], R28 ;  /* 0x00001c1c12007986 */ /* 0x0109e2000c101912 */
[----:B---3--:R-:W-:-:S04]  /*2990*/  @!P2 FSETP.NEU.AND P1, PT, R24, R29, PT ;  /* 0x0000001d1800a20b */ /* 0x008fc80003f2d000 */
[----:B------:R-:W-:Y:S01]  /*29a0*/  @!P2 SEL R0, R2, 0x1, !P1 ;  /* 0x000000010200a807 */ /* 0x000fe20004800000 */
[----:B------:R-:W-:Y:S08]  /*29b0*/  @P3 BRA `(.L_x_69) ;  /* 0xfffffff800743947 */ /* 0x000ff0000383ffff */
[----:B------:R-:W-:-:S07]  /*29c0*/  IMAD.U32 R4, RZ, RZ, UR5 ;  /* 0x00000005ff047e24 */ /* 0x000fce000f8e00ff */
.L_x_68:
[----:B------:R-:W-:-:S09]  /*29d0*/  UISETP.NE.AND UP0, UPT, UR16, URZ, UPT ;  /* 0x000000ff1000728c */ /* 0x000fd2000bf05270 */
[----:B------:R-:W-:Y:S05]  /*29e0*/  BRA.U !UP0, `(.L_x_70) ;  /* 0x0000000508cc7547 */ /* 0x000fea000b800000 */
[----:B------:R-:W3:Y:S01]  /*29f0*/  LDCU UR6, c[0x0][0x3bc] ;  /* 0x00007780ff0677ac */ /* 0x000ee20008000800 */
[----:B------:R-:W-:-:S04]  /*2a00*/  UIADD3 UR7, UPT, UPT, UR16, -0x1, URZ ;  /* 0xffffffff10077890 */ /* 0x000fc8000fffe0ff */
[----:B------:R-:W-:Y:S02]  /*2a10*/  UISETP.GE.U32.AND UP0, UPT, UR7, 0x3, UPT ;  /* 0x000000030700788c */ /* 0x000fe4000bf06070 */
[----:B---3--:R-:W-:-:S07]  /*2a20*/  ULOP3.LUT UP1, UR8, UR6, 0x3, URZ, 0xc0, !UPT ;  /* 0x0000000306087892 */ /* 0x008fce000f82c0ff */
[----:B------:R-:W-:Y:S05]  /*2a30*/  BRA.U !UP0, `(.L_x_71) ;  /* 0x0000000108d47547 */ /* 0x000fea000b800000 */
        /* <DEDUP_REMOVED lines=13> */
[----:B------:R0:W-:Y:S04]  /*2b10*/  STG.E desc[UR18][R2.64], R29 ;  /* 0x0000001d02007986 */ /* 0x0001e8000c101912 */
[----:B------:R-:W3:Y:S04]  /*2b20*/  LDG.E R25, desc[UR18][R6.64] ;  /* 0x0000001206197981 */ /* 0x000ee8000c1e1900 */
[----:B---3--:R1:W-:Y:S04]  /*2b30*/  STG.E desc[UR18][R18.64], R25 ;  /* 0x0000001912007986 */ /* 0x0083e8000c101912 */
[----:B------:R-:W3:Y:S04]  /*2b40*/  LDG.E R22, desc[UR18][R2.64+0x4] ;  /* 0x0000041202167981 */ /* 0x000ee8000c1e1900 */
[----:B------:R-:W3:Y:S02]  /*2b50*/  LDG.E R26, desc[UR18][R8.64+0x4] ;  /* 0x00000412081a7981 */ /* 0x000ee4000c1e1900 */
[----:B---3--:R-:W-:-:S13]  /*2b60*/  FSETP.NEU.AND P4, PT, R22, R26, PT ;  /* 0x0000001a1600720b */ /* 0x008fda0003f8d000 */
[----:B------:R-:W3:Y:S04]  /*2b70*/  @!P4 LDG.E R22, desc[UR18][R18.64+0x4] ;  /* 0x000004121216c981 */ /* 0x000ee8000c1e1900 */
[----:B------:R-:W3:Y:S04]  /*2b80*/  @!P4 LDG.E R23, desc[UR18][R6.64+0x4] ;  /* 0x000004120617c981 */ /* 0x000ee8000c1e1900 */
[----:B------:R-:W-:Y:S04]  /*2b90*/  STG.E desc[UR18][R2.64+0x4], R26 ;  /* 0x0000041a02007986 */ /* 0x000fe8000c101912 */
[----:B------:R-:W4:Y:S04]  /*2ba0*/  LDG.E R27, desc[UR18][R6.64+0x4] ;  /* 0x00000412061b7981 */ /* 0x000f28000c1e1900 */
[----:B----4-:R-:W-:Y:S04]  /*2bb0*/  STG.E desc[UR18][R18.64+0x4], R27 ;  /* 0x0000041b12007986 */ /* 0x010fe8000c101912 */
[----:B------:R-:W4:Y:S04]  /*2bc0*/  LDG.E R24, desc[UR18][R2.64+0x8] ;  /* 0x0000081202187981 */ /* 0x000f28000c1e1900 */
[----:B0-----:R-:W4:Y:S02]  /*2bd0*/  LDG.E R29, desc[UR18][R8.64+0x8] ;  /* 0x00000812081d7981 */ /* 0x001f24000c1e1900 */
[----:B----4-:R-:W-:-:S13]  /*2be0*/  FSETP.NEU.AND P0, PT, R24, R29, PT ;  /* 0x0000001d1800720b */ /* 0x010fda0003f0d000 */
[----:B------:R-:W4:Y:S04]  /*2bf0*/  @!P0 LDG.E R24, desc[UR18][R18.64+0x8] ;  /* 0x0000081212188981 */ /* 0x000f28000c1e1900 */
[----:B-1----:R-:W4:Y:S04]  /*2c00*/  @!P0 LDG.E R25, desc[UR18][R6.64+0x8] ;  /* 0x0000081206198981 */ /* 0x002f28000c1e1900 */
[----:B------:R0:W-:Y:S04]  /*2c10*/  STG.E desc[UR18][R2.64+0x8], R29 ;  /* 0x0000081d02007986 */ /* 0x0001e8000c101912 */
[----:B0-----:R-:W5:Y:S04]  /*2c20*/  LDG.E R29, desc[UR18][R6.64+0x8] ;  /* 0x00000812061d7981 */ /* 0x001f68000c1e1900 */
[----:B-----5:R0:W-:Y:S04]  /*2c30*/  STG.E desc[UR18][R18.64+0x8], R29 ;  /* 0x0000081d12007986 */ /* 0x0201e8000c101912 */
[----:B------:R-:W5:Y:S04]  /*2c40*/  LDG.E R9, desc[UR18][R8.64+0xc] ;  /* 0x00000c1208097981 */ /* 0x000f68000c1e1900 */
[----:B------:R-:W5:Y:S02]  /*2c50*/  LDG.E R26, desc[UR18][R2.64+0xc] ;  /* 0x00000c12021a7981 */ /* 0x000f64000c1e1900 */
[----:B-----5:R-:W-:-:S13]  /*2c60*/  FSETP.NEU.AND P1, PT, R26, R9, PT ;  /* 0x000000091a00720b */ /* 0x020fda0003f2d000 */
[----:B------:R-:W5:Y:S04]  /*2c70*/  @!P1 LDG.E R26, desc[UR18][R18.64+0xc] ;  /* 0x00000c12121a9981 */ /* 0x000f68000c1e1900 */
[----:B------:R-:W5:Y:S04]  /*2c80*/  @!P1 LDG.E R27, desc[UR18][R6.64+0xc] ;  /* 0x00000c12061b9981 */ /* 0x000f68000c1e1900 */
[----:B------:R0:W-:Y:S04]  /*2c90*/  STG.E desc[UR18][R2.64+0xc], R9 ;  /* 0x00000c0902007986 */ /* 0x0001e8000c101912 */
[----:B------:R-:W5:Y:S01]  /*2ca0*/  LDG.E R28, desc[UR18][R6.64+0xc] ;  /* 0x00000c12061c7981 */ /* 0x000f62000c1e1900 */
[----:B--2---:R-:W-:-:S02]  /*2cb0*/  @!P3 FSETP.NEU.AND P2, PT, R20, R21, PT ;  /* 0x000000151400b20b */ /* 0x004fc40003f4d000 */
[----:B------:R-:W-:Y:S02]  /*2cc0*/  MOV R20, 0x1 ;  /* 0x0000000100147802 */ /* 0x000fe40000000f00 */
[----:B------:R-:W-:Y:S02]  /*2cd0*/  @!P3 SEL R20, R0, 0x1, !P2 ;  /* 0x000000010014b807 */ /* 0x000fe40005000000 */
[----:B---3--:R-:W-:Y:S01]  /*2ce0*/  @!P4 FSETP.NEU.AND P2, PT, R22, R23, PT ;  /* 0x000000171600c20b */ /* 0x008fe20003f4d000 */
[----:B------:R-:W-:Y:S02]  /*2cf0*/  IMAD.MOV.U32 R0, RZ, RZ, 0x1 ;  /* 0x00000001ff007424 */ /* 0x000fe400078e00ff */
[----:B------:R-:W-:Y:S01]  /*2d00*/  HFMA2 R8, -RZ, RZ, 0, 5.9604644775390625e-08 ;  /* 0x00000001ff087431 */ /* 0x000fe200000001ff */
[----:B------:R-:W-:Y:S02]  /*2d10*/  @!P4 SEL R0, R20, 0x1, !P2 ;  /* 0x000000011400c807 */ /* 0x000fe40005000000 */
[----:B----4-:R-:W-:-:S04]  /*2d20*/  @!P0 FSETP.NEU.AND P2, PT, R24, R25, PT ;  /* 0x000000191800820b */ /* 0x010fc80003f4d000 */
[----:B------:R-:W-:Y:S01]  /*2d30*/  @!P0 SEL R8, R0, 0x1, !P2 ;  /* 0x0000000100088807 */ /* 0x000fe20005000000 */
[----:B------:R-:W-:Y:S01]  /*2d40*/  IMAD.MOV.U32 R0, RZ, RZ, 0x1 ;  /* 0x00000001ff007424 */ /* 0x000fe200078e00ff */
[----:B------:R-:W-:Y:S01]  /*2d50*/  IADD3 R4, PT, PT, R4, 0x4, RZ ;  /* 0x0000000404047810 */ /* 0x000fe20007ffe0ff */
[----:B-----5:R0:W-:Y:S01]  /*2d60*/  STG.E desc[UR18][R18.64+0xc], R28 ;  /* 0x00000c1c12007986 */ /* 0x0201e2000c101912 */
[----:B------:R-:W-:-:S04]  /*2d70*/  @!P1 FSETP.NEU.AND P3, PT, R26, R27, PT ;  /* 0x0000001b1a00920b */ /* 0x000fc80003f6d000 */
[----:B------:R-:W-:-:S09]  /*2d80*/  @!P1 SEL R0, R8, 0x1, !P3 ;  /* 0x0000000108009807 */ /* 0x000fd20005800000 */
.L_x_71:
[----:B------:R-:W-:Y:S05]  /*2d90*/  BRA.U !UP1, `(.L_x_70) ;  /* 0x0000000109e07547 */ /* 0x000fea000b800000 */
[----:B------:R-:W-:Y:S02]  /*2da0*/  UISETP.NE.AND UP0, UPT, UR8, 0x1, UPT ;  /* 0x000000010800788c */ /* 0x000fe4000bf05270 */
[----:B------:R-:W-:-:S04]  /*2db0*/  ULOP3.LUT UR6, UR6, 0x1, URZ, 0xc0, !UPT ;  /* 0x0000000106067892 */ /* 0x000fc8000f8ec0ff */
[----:B------:R-:W-:-:S03]  /*2dc0*/  UISETP.NE.U32.AND UP1, UPT, UR6, 0x1, UPT ;  /* 0x000000010600788c */ /* 0x000fc6000bf25070 */
[----:B------:R-:W-:Y:S08]  /*2dd0*/  BRA.U !UP0, `(.L_x_72) ;  /* 0x00000001087c7547 */ /* 0x000ff0000b800000 */
[----:B01----:R-:W0:Y:S08]  /*2de0*/  LDC.64 R2, c[0x0][0x390] ;  /* 0x0000e400ff027b82 */ /* 0x003e300000000a00 */
[----:B------:R-:W1:Y:S08]  /*2df0*/  LDC.64 R6, c[0x0][0x3a0] ;  /* 0x0000e800ff067b82 */ /* 0x000e700000000a00 */
[----:B------:R-:W3:Y:S01]  /*2e00*/  LDC.64 R8, c[0x0][0x398] ;  /* 0x0000e600ff087b82 */ /* 0x000ee20000000a00 */
[----:B0-----:R-:W-:-:S07]  /*2e10*/  IMAD.WIDE.U32 R2, R4, 0x4, R2 ;  /* 0x0000000404027825 */ /* 0x001fce00078e0002 */
[----:B--2-4-:R-:W0:Y:S01]  /*2e20*/  LDC.64 R18, c[0x0][0x3a8] ;  /* 0x0000ea00ff127b82 */ /* 0x014e220000000a00 */
[----:B------:R-:W2:Y:S01]  /*2e30*/  LDG.E R20, desc[UR18][R2.64] ;  /* 0x0000001202147981 */ /* 0x000ea2000c1e1900 */
[----:B-1----:R-:W-:-:S05]  /*2e40*/  IMAD.WIDE.U32 R6, R4, 0x4, R6 ;  /* 0x0000000404067825 */ /* 0x002fca00078e0006 */
[----:B------:R-:W2:Y:S01]  /*2e50*/  LDG.E R29, desc[UR18][R6.64] ;  /* 0x00000012061d7981 */ /* 0x000ea2000c1e1900 */
[----:B---3--:R-:W-:-:S04]  /*2e60*/  IMAD.WIDE.U32 R8, R4, 0x4, R8 ;  /* 0x0000000404087825 */ /* 0x008fc800078e0008 */
[----:B0-----:R-:W-:Y:S01]  /*2e70*/  IMAD.WIDE.U32 R18, R4, 0x4, R18 ;  /* 0x0000000404127825 */ /* 0x001fe200078e0012 */
[----:B--2---:R-:W-:-:S13]  /*2e80*/  FSETP.NEU.AND P2, PT, R20, R29, PT ;  /* 0x0000001d1400720b */ /* 0x004fda0003f4d000 */
[----:B------:R-:W2:Y:S04]  /*2e90*/  @!P2 LDG.E R21, desc[UR18][R8.64] ;  /* 0x000000120815a981 */ /* 0x000ea8000c1e1900 */
[----:B------:R-:W2:Y:S04]  /*2ea0*/  @!P2 LDG.E R22, desc[UR18][R18.64] ;  /* 0x000000121216a981 */ /* 0x000ea8000c1e1900 */
[----:B------:R3:W-:Y:S04]  /*2eb0*/  STG.E desc[UR18][R2.64], R29 ;  /* 0x0000001d02007986 */ /* 0x0007e8000c101912 */
[----:B------:R-:W4:Y:S04]  /*2ec0*/  LDG.E R23, desc[UR18][R18.64] ;  /* 0x0000001212177981 */ /* 0x000f28000c1e1900 */
[----:B----4-:R3:W-:Y:S04]  /*2ed0*/  STG.E desc[UR18][R8.64], R23 ;  /* 0x0000001708007986 */ /* 0x0107e8000c101912 */
[----:B------:R-:W4:Y:S04]  /*2ee0*/  LDG.E R7, desc[UR18][R6.64+0x4] ;  /* 0x0000041206077981 */ /* 0x000f28000c1e1900 */
[----:B------:R-:W4:Y:S02]  /*2ef0*/  LDG.E R20, desc[UR18][R2.64+0x4] ;  /* 0x0000041202147981 */ /* 0x000f24000c1e1900 */
[----:B----4-:R-:W-:-:S13]  /*2f00*/  FSETP.NEU.AND P3, PT, R20, R7, PT ;  /* 0x000000071400720b */ /* 0x010fda0003f6d000 */
[----:B------:R-:W4:Y:S04]  /*2f10*/  @!P3 LDG.E R24, desc[UR18][R8.64+0x4] ;  /* 0x000004120818b981 */ /* 0x000f28000c1e1900 */
[----:B------:R-:W4:Y:S04]  /*2f20*/  @!P3 LDG.E R25, desc[UR18][R18.64+0x4] ;  /* 0x000004121219b981 */ /* 0x000f28000c1e1900 */
[----:B------:R3:W-:Y:S04]  /*2f30*/  STG.E desc[UR18][R2.64+0x4], R7 ;  /* 0x0000040702007986 */ /* 0x0007e8000c101912 */
[----:B------:R-:W5:Y:S01]  /*2f40*/  LDG.E R27, desc[UR18][R18.64+0x4] ;  /* 0x00000412121b7981 */ /* 0x000f62000c1e1900 */
[----:B--2---:R-:W-:Y:S01]  /*2f50*/  @!P2 FSETP.NEU.AND P0, PT, R21, R22, PT ;  /* 0x000000161500a20b */ /* 0x004fe20003f0d000 */
[----:B------:R-:W-:-:S03]  /*2f60*/  IMAD.MOV.U32 R20, RZ, RZ, 0x1 ;  /* 0x00000001ff147424 */ /* 0x000fc600078e00ff */
[----:B------:R-:W-:Y:S01]  /*2f70*/  @!P2 SEL R20, R0, 0x1, !P0 ;  /* 0x000000010014a807 */ /* 0x000fe20004000000 */
[----:B------:R-:W-:Y:S01]  /*2f80*/  VIADD R4, R4, 0x2 ;  /* 0x0000000204047836 */ /* 0x000fe20000000000 */
[----:B------:R-:W-:Y:S01]  /*2f90*/  MOV R0, 0x1 ;  /* 0x0000000100007802 */ /* 0x000fe20000000f00 */
[----:B-----5:R3:W-:Y:S01]  /*2fa0*/  STG.E desc[UR18][R8.64+0x4], R27 ;  /* 0x0000041b08007986 */ /* 0x0207e2000c101912 */
[----:B----4-:R-:W-:-:S04]  /*2fb0*/  @!P3 FSETP.NEU.AND P1, PT, R24, R25, PT ;  /* 0x000000191800b20b */ /* 0x010fc80003f2d000 */
[----:B------:R-:W-:-:S09]  /*2fc0*/  @!P3 SEL R0, R20, 0x1, !P1 ;  /* 0x000000011400b807 */ /* 0x000fd20004800000 */
.L_x_72:
[----:B------:R-:W-:Y:S05]  /*2fd0*/  BRA.U UP1, `(.L_x_70) ;  /* 0x0000000101507547 */ /* 0x000fea000b800000 */
[----:B01-3--:R-:W0:Y:S08]  /*2fe0*/  LDC.64 R8, c[0x0][0x3a0] ;  /* 0x0000e800ff087b82 */ /* 0x00be300000000a00 */
        /* <DEDUP_REMOVED lines=13> */
[----:B------:R-:W3:Y:S01]  /*30c0*/  LDG.E R23, desc[UR18][R18.64] ;  /* 0x0000001212177981 */ /* 0x000ee2000c1e1900 */
[----:B------:R-:W-:-:S03]  /*30d0*/  HFMA2 R4, -RZ, RZ, 0, 5.9604644775390625e-08 ;  /* 0x00000001ff047431 */ /* 0x000fc600000001ff */
[----:B---3--:R0:W-:Y:S01]  /*30e0*/  STG.E desc[UR18][R6.64], R23 ;  /* 0x0000001706007986 */ /* 0x0081e2000c101912 */
[----:B--2---:R-:W-:-:S04]  /*30f0*/  @!P1 FSETP.NEU.AND P0, PT, R20, R21, PT ;  /* 0x000000151400920b */ /* 0x004fc80003f0d000 */
[----:B------:R-:W-:-:S05]  /*3100*/  @!P1 SEL R4, R0, 0x1, !P0 ;  /* 0x0000000100049807 */ /* 0x000fca0004000000 */
[----:B------:R-:W-:-:S07]  /*3110*/  IMAD.MOV.U32 R0, RZ, RZ, R4 ;  /* 0x000000ffff007224 */ /* 0x000fce00078e0004 */
.L_x_70:
[----:B------:R-:W-:-:S13]  /*3120*/  ISETP.NE.AND P0, PT, R0, RZ, PT ;  /* 0x000000ff0000720c */ /* 0x000fda0003f05270 */
[----:B------:R-:W-:Y:S05]  /*3130*/  @P0 BRA `(.L_x_66) ;  /* 0x00000000000c0947 */ /* 0x000fea0003800000 */
.L_x_67:
[----:B01-3--:R-:W0:Y:S01]  /*3140*/  LDC.64 R2, c[0x0][0x3c0] ;  /* 0x0000f000ff027b82 */ /* 0x00be220000000a00 */
[----:B------:R-:W-:-:S05]  /*3150*/  HFMA2 R7, -RZ, RZ, 0, 5.9604644775390625e-08 ;  /* 0x00000001ff077431 */ /* 0x000fca00000001ff */
[----:B0-----:R0:W-:Y:S02]  /*3160*/  STG.E desc[UR18][R2.64], R7 ;  /* 0x0000000702007986 */ /* 0x0011e4000c101912 */
.L_x_66:
[----:B------:R-:W-:Y:S05]  /*3170*/  BSYNC.RECONVERGENT B0 ;  /* 0x0000000000007941 */ /* 0x000fea0003800200 */
.L_x_65:
[----:B01-3--:R-:W0:Y:S08]  /*3180*/  LDC.64 R2, c[0x0][0x3c0] ;  /* 0x0000f000ff027b82 */ /* 0x00be300000000a00 */
[----:B------:R-:W-:Y:S06]  /*3190*/  BAR.SYNC.DEFER_BLOCKING 0x0 ;  /* 0x0000000000007b1d */ /* 0x000fec0000010000 */
[----:B0-----:R-:W3:Y:S02]  /*31a0*/  LDG.E R2, desc[UR18][R2.64] ;  /* 0x0000001202027981 */ /* 0x001ee4000c1e1900 */
[----:B---3--:R-:W-:-:S13]  /*31b0*/  ISETP.NE.AND P0, PT, R2, RZ, PT ;  /* 0x000000ff0200720c */ /* 0x008fda0003f05270 */
[----:B------:R-:W-:Y:S05]  /*31c0*/  @!P0 BRA `(.L_x_73) ;  /* 0xffffffcc00fc8947 */ /* 0x000fea000383ffff */
[----:B------:R-:W-:Y:S05]  /*31d0*/  EXIT ;  /* 0x000000000000794d */ /* 0x000fea0003800000 */
        .weak           $__internal_0_$__cuda_sm20_sqrt_rn_f32_slowpath
        .type           $__internal_0_$__cuda_sm20_sqrt_rn_f32_slowpath,@function
        .size           $__internal_0_$__cuda_sm20_sqrt_rn_f32_slowpath,($__internal_1_$__cuda_sm3x_div_rn_noftz_f32_slowpath - $__internal_0_$__cuda_sm20_sqrt_rn_f32_slowpath)
$__internal_0_$__cuda_sm20_sqrt_rn_f32_slowpath:
[----:B------:R-:W-:-:S13]  /*31e0*/  LOP3.LUT P1, RZ, R0, 0x7fffffff, RZ, 0xc0, !PT ;  /* 0x7fffffff00ff7812 */ /* 0x000fda000782c0ff */
[----:B------:R-:W-:Y:S01]  /*31f0*/  @!P1 IMAD.MOV.U32 R9, RZ, RZ, R0 ;  /* 0x000000ffff099224 */ /* 0x000fe200078e0000 */
[----:B------:R-:W-:Y:S06]  /*3200*/  @!P1 BRA `(.L_x_74) ;  /* 0x0000000000409947 */ /* 0x000fec0003800000 */
[----:B------:R-:W-:-:S13]  /*3210*/  FSETP.GEU.FTZ.AND P1, PT, R0, RZ, PT ;  /* 0x000000ff0000720b */ /* 0x000fda0003f3e000 */
[----:B------:R-:W-:Y:S01]  /*3220*/  @!P1 MOV R9, 0x7fffffff ;  /* 0x7fffffff00099802 */ /* 0x000fe20000000f00 */
[----:B------:R-:W-:Y:S06]  /*3230*/  @!P1 BRA `(.L_x_74) ;  /* 0x0000000000349947 */ /* 0x000fec0003800000 */
[----:B------:R-:W-:-:S13]  /*3240*/  FSETP.GTU.FTZ.AND P1, PT, |R0|, +INF , PT ;  /* 0x7f8000000000780b */ /* 0x000fda0003f3c200 */
[----:B------:R-:W-:Y:S01]  /*3250*/  @P1 FADD.FTZ R9, R0, 1 ;  /* 0x3f80000000091421 */ /* 0x000fe20000010000 */
[----:B------:R-:W-:Y:S06]  /*3260*/  @P1 BRA `(.L_x_74) ;  /* 0x0000000000281947 */ /* 0x000fec0003800000 */
[----:B------:R-:W-:-:S13]  /*3270*/  FSETP.NEU.FTZ.AND P1, PT, |R0|, +INF , PT ;  /* 0x7f8000000000780b */ /* 0x000fda0003f3d200 */
[----:B------:R-:W-:-:S04]  /*3280*/  @P1 FFMA R9, R0, 1.84467440737095516160e+19, RZ ;  /* 0x5f80000000091823 */ /* 0x000fc800000000ff */
[----:B------:R-:W0:Y:S02]  /*3290*/  @P1 MUFU.RSQ R8, R9 ;  /* 0x0000000900081308 */ /* 0x000e240000001400 */
[----:B0-----:R-:W-:Y:S01]  /*32a0*/  @P1 FMUL.FTZ R7, R9, R8 ;  /* 0x0000000809071220 */ /* 0x001fe20000410000 */
[----:B------:R-:W-:-:S03]  /*32b0*/  @P1 FMUL.FTZ R8, R8, 0.5 ;  /* 0x3f00000008081820 */ /* 0x000fc60000410000 */
[----:B------:R-:W-:-:S04]  /*32c0*/  @P1 FADD.FTZ R22, -R7, -RZ ;  /* 0x800000ff07161221 */ /* 0x000fc80000010100 */
[----:B------:R-:W-:Y:S01]  /*32d0*/  @P1 FFMA R22, R7, R22, R9 ;  /* 0x0000001607161223 */ /* 0x000fe20000000009 */
[----:B------:R-:W-:-:S03]  /*32e0*/  @!P1 IMAD.MOV.U32 R9, RZ, RZ, R0 ;  /* 0x000000ffff099224 */ /* 0x000fc600078e0000 */
[----:B------:R-:W-:-:S04]  /*32f0*/  @P1 FFMA R8, R22, R8, R7 ;  /* 0x0000000816081223 */ /* 0x000fc80000000007 */
[----:B------:R-:W-:-:S07]  /*3300*/  @P1 FMUL.FTZ R9, R8, 2.3283064365386962891e-10 ;  /* 0x2f80000008091820 */ /* 0x000fce0000410000 */
.L_x_74:
[----:B------:R-:W-:-:S04]  /*3310*/  HFMA2 R7, -RZ, RZ, 0, 0 ;  /* 0x00000000ff077431 */ /* 0x000fc800000001ff */
[----:B------:R-:W-:Y:S05]  /*3320*/  RET.REL.NODEC R6 `(_Z25findNearestCentroidKernelPfS_S_S_S_S_PiiiS0_S_) ;  /* 0xffffffcc06347950 */ /* 0x000fea0003c3ffff */
        .weak           $__internal_1_$__cuda_sm3x_div_rn_noftz_f32_slowpath
        .type           $__internal_1_$__cuda_sm3x_div_rn_noftz_f32_slowpath,@function
        .size           $__internal_1_$__cuda_sm3x_div_rn_noftz_f32_slowpath,(.L_x_88 - $__internal_1_$__cuda_sm3x_div_rn_noftz_f32_slowpath)
$__internal_1_$__cuda_sm3x_div_rn_noftz_f32_slowpath:
[----:B------:R-:W-:Y:S01]  /*3330*/  SHF.R.U32.HI R4, RZ, 0x17, R3 ;  /* 0x00000017ff047819 */ /* 0x000fe20000011603 */
[----:B------:R-:W-:Y:S01]  /*3340*/  BSSY.RECONVERGENT B2, `(.L_x_75) ;  /* 0x0000062000027945 */ /* 0x000fe20003800200 */
[----:B------:R-:W-:Y:S02]  /*3350*/  SHF.R.U32.HI R8, RZ, 0x17, R0 ;  /* 0x00000017ff087819 */ /* 0x000fe40000011600 */
[----:B------:R-:W-:Y:S02]  /*3360*/  LOP3.LUT R4, R4, 0xff, RZ, 0xc0, !PT ;  /* 0x000000ff04047812 */ /* 0x000fe400078ec0ff */
[----:B------:R-:W-:-:S03]  /*3370*/  LOP3.LUT R9, R8, 0xff, RZ, 0xc0, !PT ;  /* 0x000000ff08097812 */ /* 0x000fc600078ec0ff */
[----:B------:R-:W-:Y:S01]  /*3380*/  VIADD R19, R4, 0xffffffff ;  /* 0xffffffff04137836 */ /* 0x000fe20000000000 */
[----:B------:R-:W-:-:S04]  /*3390*/  IADD3 R18, PT, PT, R9, -0x1, RZ ;  /* 0xffffffff09127810 */ /* 0x000fc80007ffe0ff */
[----:B------:R-:W-:-:S04]  /*33a0*/  ISETP.GT.U32.AND P0, PT, R19, 0xfd, PT ;  /* 0x000000fd1300780c */ /* 0x000fc80003f04070 */
[----:B------:R-:W-:-:S13]  /*33b0*/  ISETP.GT.U32.OR P0, PT, R18, 0xfd, P0 ;  /* 0x000000fd1200780c */ /* 0x000fda0000704470 */
[----:B------:R-:W-:Y:S01]  /*33c0*/  @!P0 IMAD.MOV.U32 R8, RZ, RZ, RZ ;  /* 0x000000ffff088224 */ /* 0x000fe200078e00ff */
[----:B------:R-:W-:Y:S06]  /*33d0*/  @!P0 BRA `(.L_x_76) ;  /* 0x00000000005c8947 */ /* 0x000fec0003800000 */
[----:B------:R-:W-:Y:S02]  /*33e0*/  FSETP.GTU.FTZ.AND P0, PT, |R0|, +INF , PT ;  /* 0x7f8000000000780b */ /* 0x000fe40003f1c200 */
[----:B------:R-:W-:-:S04]  /*33f0*/  FSETP.GTU.FTZ.AND P1, PT, |R3|, +INF , PT ;  /* 0x7f8000000300780b */ /* 0x000fc80003f3c200 */
[----:B------:R-:W-:-:S13]  /*3400*/  PLOP3.LUT P0, PT, P0, P1, PT, 0xf8, 0x8f ;  /* 0x00000000008f781c */ /* 0x000fda0000703f70 */
[----:B------:R-:W-:Y:S05]  /*3410*/  @P0 BRA `(.L_x_77) ;  /* 0x00000004004c0947 */ /* 0x000fea0003800000 */
[----:B------:R-:W-:-:S13]  /*3420*/  LOP3.LUT P0, RZ, R3, 0x7fffffff, R0, 0xc8, !PT ;  /* 0x7fffffff03ff7812 */ /* 0x000fda000780c800 */
[----:B------:R-:W-:Y:S05]  /*3430*/  @!P0 BRA `(.L_x_78) ;  /* 0x00000004003c8947 */ /* 0x000fea0003800000 */
[C---:B------:R-:W-:Y:S02]  /*3440*/  FSETP.NEU.FTZ.AND P0, PT, |R0|.reuse, +INF , PT ;  /* 0x7f8000000000780b */ /* 0x040fe40003f1d200 */
[----:B------:R-:W-:Y:S02]  /*3450*/  FSETP.NEU.FTZ.AND P2, PT, |R3|, +INF , PT ;  /* 0x7f8000000300780b */ /* 0x000fe40003f5d200 */
[----:B------:R-:W-:-:S11]  /*3460*/  FSETP.NEU.FTZ.AND P1, PT, |R0|, +INF , PT ;  /* 0x7f8000000000780b */ /* 0x000fd60003f3d200 */
[----:B------:R-:W-:Y:S05]  /*3470*/  @!P2 BRA !P0, `(.L_x_78) ;  /* 0x00000004002ca947 */ /* 0x000fea0004000000 */
[----:B------:R-:W-:-:S04]  /*3480*/  LOP3.LUT P0, RZ, R0, 0x7fffffff, RZ, 0xc0, !PT ;  /* 0x7fffffff00ff7812 */ /* 0x000fc8000780c0ff */
[----:B------:R-:W-:-:S13]  /*3490*/  PLOP3.LUT P0, PT, P2, P0, PT, 0x2f, 0xf2 ;  /* 0x0000000000f2781c */ /* 0x000fda0001700577 */
[----:B------:R-:W-:Y:S05]  /*34a0*/  @P0 BRA `(.L_x_79) ;  /* 0x0000000400180947 */ /* 0x000fea0003800000 */
[----:B------:R-:W-:-:S04]  /*34b0*/  LOP3.LUT P0, RZ, R3, 0x7fffffff, RZ, 0xc0, !PT ;  /* 0x7fffffff03ff7812 */ /* 0x000fc8000780c0ff */
[----:B------:R-:W-:-:S13]  /*34c0*/  PLOP3.LUT P0, PT, P1, P0, PT, 0x2f, 0xf2 ;  /* 0x0000000000f2781c */ /* 0x000fda0000f00577 */
[----:B------:R-:W-:Y:S05]  /*34d0*/  @P0 BRA `(.L_x_80) ;  /* 0x0000000400000947 */ /* 0x000fea0003800000 */
[----:B------:R-:W-:Y:S02]  /*34e0*/  ISETP.GE.AND P0, PT, R18, RZ, PT ;  /* 0x000000ff1200720c */ /* 0x000fe40003f06270 */
[----:B------:R-:W-:-:S11]  /*34f0*/  ISETP.GE.AND P1, PT, R19, RZ, PT ;  /* 0x000000ff1300720c */ /* 0x000fd60003f26270 */
[----:B------:R-:W-:Y:S01]  /*3500*/  @P0 MOV R8, RZ ;  /* 0x000000ff00080202 */ /* 0x000fe20000000f00 */
[----:B------:R-:W-:Y:S02]  /*3510*/  @!P0 IMAD.MOV.U32 R8, RZ, RZ, -0x40 ;  /* 0xffffffc0ff088424 */ /* 0x000fe400078e00ff */
[----:B------:R-:W-:Y:S01]  /*3520*/  @!P0 FFMA R0, R0, 1.84467440737095516160e+19, RZ ;  /* 0x5f80000000008823 */ /* 0x000fe200000000ff */
[----:B------:R-:W-:Y:S02]  /*3530*/  @!P1 FFMA R3, R3, 1.84467440737095516160e+19, RZ ;  /* 0x5f80000003039823 */ /* 0x000fe400000000ff */
[----:B------:R-:W-:-:S07]  /*3540*/  @!P1 IADD3 R8, PT, PT, R8, 0x40, RZ ;  /* 0x0000004008089810 */ /* 0x000fce0007ffe0ff */
.L_x_76:
[----:B------:R-:W-:Y:S01]  /*3550*/  LEA R18, R4, 0xc0800000, 0x17 ;  /* 0xc080000004127811 */ /* 0x000fe200078eb8ff */
[----:B------:R-:W-:Y:S01]  /*3560*/  VIADD R9, R9, 0xffffff81 ;  /* 0xffffff8109097836 */ /* 0x000fe20000000000 */
[----:B------:R-:W-:Y:S02]  /*3570*/  BSSY.RECONVERGENT B3, `(.L_x_81) ;  /* 0x0000035000037945 */ /* 0x000fe40003800200 */
[----:B------:R-:W-:Y:S01]  /*3580*/  IADD3 R19, PT, PT, -R18, R3, RZ ;  /* 0x0000000312137210 */ /* 0x000fe20007ffe1ff */
[C---:B------:R-:W-:Y:S01]  /*3590*/  IMAD R0, R9.reuse, -0x800000, R0 ;  /* 0xff80000009007824 */ /* 0x040fe200078e0200 */
[----:B------:R-:W-:Y:S02]  /*35a0*/  IADD3 R9, PT, PT, R9, 0x7f, -R4 ;  /* 0x0000007f09097810 */ /* 0x000fe40007ffe804 */
[----:B------:R-:W0:Y:S01]  /*35b0*/  MUFU.RCP R3, R19 ;  /* 0x0000001300037308 */ /* 0x000e220000001000 */
[----:B------:R-:W-:Y:S01]  /*35c0*/  FADD.FTZ R21, -R19, -RZ ;  /* 0x800000ff13157221 */ /* 0x000fe20000010100 */
[----:B------:R-:W-:-:S03]  /*35d0*/  IADD3 R9, PT, PT, R9, R8, RZ ;  /* 0x0000000809097210 */ /* 0x000fc60007ffe0ff */
[----:B0-----:R-:W-:-:S04]  /*35e0*/  FFMA R18, R3, R21, 1 ;  /* 0x3f80000003127423 */ /* 0x001fc80000000015 */
[----:B------:R-:W-:-:S04]  /*35f0*/  FFMA R3, R3, R18, R3 ;  /* 0x0000001203037223 */ /* 0x000fc80000000003 */
[----:B------:R-:W-:-:S04]  /*3600*/  FFMA R18, R0, R3, RZ ;  /* 0x0000000300127223 */ /* 0x000fc800000000ff */
[----:B------:R-:W-:-:S04]  /*3610*/  FFMA R20, R21, R18, R0 ;  /* 0x0000001215147223 */ /* 0x000fc80000000000 */
[----:B------:R-:W-:-:S04]  /*3620*/  FFMA R18, R3, R20, R18 ;  /* 0x0000001403127223 */ /* 0x000fc80000000012 */
[----:B------:R-:W-:-:S04]  /*3630*/  FFMA R21, R21, R18, R0 ;  /* 0x0000001215157223 */ /* 0x000fc80000000000 */
[----:B------:R-:W-:-:S05]  /*3640*/  FFMA R0, R3, R21, R18 ;  /* 0x0000001503007223 */ /* 0x000fca0000000012 */
[----:B------:R-:W-:-:S04]  /*3650*/  SHF.R.U32.HI R4, RZ, 0x17, R0 ;  /* 0x00000017ff047819 */ /* 0x000fc80000011600 */
[----:B------:R-:W-:-:S04]  /*3660*/  LOP3.LUT R4, R4, 0xff, RZ, 0xc0, !PT ;  /* 0x000000ff04047812 */ /* 0x000fc800078ec0ff */
[----:B------:R-:W-:-:S05]  /*3670*/  IADD3 R19, PT, PT, R4, R9, RZ ;  /* 0x0000000904137210 */ /* 0x000fca0007ffe0ff */
[----:B------:R-:W-:-:S05]  /*3680*/  VIADD R4, R19, 0xffffffff ;  /* 0xffffffff13047836 */ /* 0x000fca0000000000 */
[----:B------:R-:W-:-:S13]  /*3690*/  ISETP.GE.U32.AND P0, PT, R4, 0xfe, PT ;  /* 0x000000fe0400780c */ /* 0x000fda0003f06070 */
[----:B------:R-:W-:Y:S05]  /*36a0*/  @!P0 BRA `(.L_x_82) ;  /* 0x0000000000808947 */ /* 0x000fea0003800000 */
[----:B------:R-:W-:-:S13]  /*36b0*/  ISETP.GT.AND P0, PT, R19, 0xfe, PT ;  /* 0x000000fe1300780c */ /* 0x000fda0003f04270 */
[----:B------:R-:W-:Y:S05]  /*36c0*/  @P0 BRA `(.L_x_83) ;  /* 0x00000000006c0947 */ /* 0x000fea0003800000 */
[----:B------:R-:W-:-:S13]  /*36d0*/  ISETP.GE.AND P0, PT, R19, 0x1, PT ;  /* 0x000000011300780c */ /* 0x000fda0003f06270 */
[----:B------:R-:W-:Y:S05]  /*36e0*/  @P0 BRA `(.L_x_84) ;  /* 0x0000000000740947 */ /* 0x000fea0003800000 */
[----:B------:R-:W-:Y:S02]  /*36f0*/  ISETP.GE.AND P0, PT, R19, -0x18, PT ;  /* 0xffffffe81300780c */ /* 0x000fe40003f06270 */
[----:B------:R-:W-:-:S11]  /*3700*/  LOP3.LUT R0, R0, 0x80000000, RZ, 0xc0, !PT ;  /* 0x8000000000007812 */ /* 0x000fd600078ec0ff */
[----:B------:R-:W-:Y:S05]  /*3710*/  @!P0 BRA `(.L_x_84) ;  /* 0x0000000000688947 */ /* 0x000fea0003800000 */
[-CC-:B------:R-:W-:Y:S01]  /*3720*/  FFMA.RZ R4, R3, R21.reuse, R18.reuse ;  /* 0x0000001503047223 */ /* 0x180fe2000000c012 */
[C---:B------:R-:W-:Y:S02]  /*3730*/  IADD3 R9, PT, PT, R19.reuse, 0x20, RZ ;  /* 0x0000002013097810 */ /* 0x040fe40007ffe0ff */
[----:B------:R-:W-:Y:S02]  /*3740*/  ISETP.NE.AND P2, PT, R19, RZ, PT ;  /* 0x000000ff1300720c */ /* 0x000fe40003f45270 */
[----:B------:R-:W-:Y:S01]  /*3750*/  LOP3.LUT R8, R4, 0x7fffff, RZ, 0xc0, !PT ;  /* 0x007fffff04087812 */ /* 0x000fe200078ec0ff */
[CCC-:B------:R-:W-:Y:S01]  /*3760*/  FFMA.RP R4, R3.reuse, R21.reuse, R18.reuse ;  /* 0x0000001503047223 */ /* 0x1c0fe20000008012 */
[----:B------:R-:W-:Y:S01]  /*3770*/  FFMA.RM R3, R3, R21, R18 ;  /* 0x0000001503037223 */ /* 0x000fe20000004012 */
[----:B------:R-:W-:Y:S02]  /*3780*/  ISETP.NE.AND P1, PT, R19, RZ, PT ;  /* 0x000000ff1300720c */ /* 0x000fe40003f25270 */
[----:B------:R-:W-:-:S02]  /*3790*/  LOP3.LUT R8, R8, 0x800000, RZ, 0xfc, !PT ;  /* 0x0080000008087812 */ /* 0x000fc400078efcff */
[----:B------:R-:W-:Y:S02]  /*37a0*/  IADD3 R18, PT, PT, -R19, RZ, RZ ;  /* 0x000000ff13127210 */ /* 0x000fe40007ffe1ff */
[----:B------:R-:W-:Y:S02]  /*37b0*/  SHF.L.U32 R9, R8, R9, RZ ;  /* 0x0000000908097219 */ /* 0x000fe400000006ff */
[----:B------:R-:W-:Y:S02]  /*37c0*/  FSETP.NEU.FTZ.AND P0, PT, R4, R3, PT ;  /* 0x000000030400720b */ /* 0x000fe40003f1d000 */
[----:B------:R-:W-:Y:S02]  /*37d0*/  SEL R3, R18, RZ, P2 ;  /* 0x000000ff12037207 */ /* 0x000fe40001000000 */
[----:B------:R-:W-:Y:S02]  /*37e0*/  ISETP.NE.AND P1, PT, R9, RZ, P1 ;  /* 0x000000ff0900720c */ /* 0x000fe40000f25270 */
[----:B------:R-:W-:-:S02]  /*37f0*/  SHF.R.U32.HI R3, RZ, R3, R8 ;  /* 0x00000003ff037219 */ /* 0x000fc40000011608 */
[----:B------:R-:W-:Y:S02]  /*3800*/  PLOP3.LUT P0, PT, P0, P1, PT, 0xf8, 0x8f ;  /* 0x00000000008f781c */ /* 0x000fe40000703f70 */
[----:B------:R-:W-:Y:S02]  /*3810*/  SHF.R.U32.HI R9, RZ, 0x1, R3 ;  /* 0x00000001ff097819 */ /* 0x000fe40000011603 */
[----:B------:R-:W-:-:S04]  /*3820*/  SEL R4, RZ, 0x1, !P0 ;  /* 0x00000001ff047807 */ /* 0x000fc80004000000 */
[----:B------:R-:W-:-:S04]  /*3830*/  LOP3.LUT R4, R4, 0x1, R9, 0xf8, !PT ;  /* 0x0000000104047812 */ /* 0x000fc800078ef809 */
[----:B------:R-:W-:-:S05]  /*3840*/  LOP3.LUT R4, R4, R3, RZ, 0xc0, !PT ;  /* 0x0000000304047212 */ /* 0x000fca00078ec0ff */
[----:B------:R-:W-:-:S05]  /*3850*/  IMAD.IADD R9, R9, 0x1, R4 ;  /* 0x0000000109097824 */ /* 0x000fca00078e0204 */
[----:B------:R-:W-:Y:S01]  /*3860*/  LOP3.LUT R0, R9, R0, RZ, 0xfc, !PT ;  /* 0x0000000009007212 */ /* 0x000fe200078efcff */
[----:B------:R-:W-:Y:S06]  /*3870*/  BRA `(.L_x_84) ;  /* 0x0000000000107947 */ /* 0x000fec0003800000 */
.L_x_83:
[----:B------:R-:W-:-:S04]  /*3880*/  LOP3.LUT R0, R0, 0x80000000, RZ, 0xc0, !PT ;  /* 0x8000000000007812 */ /* 0x000fc800078ec0ff */
[----:B------:R-:W-:Y:S01]  /*3890*/  LOP3.LUT R0, R0, 0x7f800000, RZ, 0xfc, !PT ;  /* 0x7f80000000007812 */ /* 0x000fe200078efcff */
[----:B------:R-:W-:Y:S06]  /*38a0*/  BRA `(.L_x_84) ;  /* 0x0000000000047947 */ /* 0x000fec0003800000 */
.L_x_82:
[----:B------:R-:W-:-:S07]  /*38b0*/  LEA R0, R9, R0, 0x17 ;  /* 0x0000000009007211 */ /* 0x000fce00078eb8ff */
.L_x_84:
[----:B------:R-:W-:Y:S05]  /*38c0*/  BSYNC.RECONVERGENT B3 ;  /* 0x0000000000037941 */ /* 0x000fea0003800200 */
.L_x_81:
[----:B------:R-:W-:Y:S05]  /*38d0*/  BRA `(.L_x_85) ;  /* 0x0000000000207947 */ /* 0x000fea0003800000 */
.L_x_80:
[----:B------:R-:W-:-:S04]  /*38e0*/  LOP3.LUT R0, R3, 0x80000000, R0, 0x48, !PT ;  /* 0x8000000003007812 */ /* 0x000fc800078e4800 */
[----:B------:R-:W-:Y:S01]  /*38f0*/  LOP3.LUT R0, R0, 0x7f800000, RZ, 0xfc, !PT ;  /* 0x7f80000000007812 */ /* 0x000fe200078efcff */
[----:B------:R-:W-:Y:S06]  /*3900*/  BRA `(.L_x_85) ;  /* 0x0000000000147947 */ /* 0x000fec0003800000 */
.L_x_79:
[----:B------:R-:W-:Y:S01]  /*3910*/  LOP3.LUT R0, R3, 0x80000000, R0, 0x48, !PT ;  /* 0x8000000003007812 */ /* 0x000fe200078e4800 */
[----:B------:R-:W-:Y:S06]  /*3920*/  BRA `(.L_x_85) ;  /* 0x00000000000c7947 */ /* 0x000fec0003800000 */
.L_x_78:
[----:B------:R-:W0:Y:S01]  /*3930*/  MUFU.RSQ R0, -QNAN ;  /* 0xffc0000000007908 */ /* 0x000e220000001400 */
[----:B------:R-:W-:Y:S05]  /*3940*/  BRA `(.L_x_85) ;  /* 0x0000000000047947 */ /* 0x000fea0003800000 */
.L_x_77:
[----:B------:R-:W-:-:S07]  /*3950*/  FADD.FTZ R0, R0, R3 ;  /* 0x0000000300007221 */ /* 0x000fce0000010000 */
.L_x_85:
[----:B------:R-:W-:Y:S05]  /*3960*/  BSYNC.RECONVERGENT B2 ;  /* 0x0000000000027941 */ /* 0x000fea0003800200 */
.L_x_75:
[----:B------:R-:W-:-:S04]  /*3970*/  HFMA2 R3, -RZ, RZ, 0, 0 ;  /* 0x00000000ff037431 */ /* 0x000fc800000001ff */
[----:B0-----:R-:W-:Y:S05]  /*3980*/  RET.REL.NODEC R2 `(_Z25findNearestCentroidKernelPfS_S_S_S_S_PiiiS0_S_) ;  /* 0xffffffc4029c7950 */ /* 0x001fea0003c3ffff */
.L_x_86:
[----:B------:R-:W-:-:S00]  /*3990*/  BRA `(.L_x_86) ;  /* 0xfffffffc00fc7947 */ /* 0x000fc0000383ffff */
[----:B------:R-:W-:-:S00]  /*39a0*/  NOP ;  /* 0x0000000000007918 */ /* 0x000fc00000000000 */
        /* <DEDUP_REMOVED lines=13> */
.L_x_88:


//--------------------- .nv.shared.reserved.0     --------------------------
	.section	.nv.shared.reserved.0,"aw",@nobits
	.weak		__nv_reservedSMEM_offset_0_alias
	.size		__nv_reservedSMEM_offset_0_alias, 0, 64
	.other		__nv_reservedSMEM_offset_0_alias,@"STO_CUDA_RESERVED_SHARED STV_DEFAULT"
__nv_reservedSMEM_offset_0_alias:
	.zero		0
	.zero		64


//--------------------- .nv.constant0._Z25findNearestCentroidKernelPfS_S_S_S_S_PiiiS0_S_ --------------------------
	.section	.nv.constant0._Z25findNearestCentroidKernelPfS_S_S_S_S_PiiiS0_S_,"a",@progbits
	.sectionflags	@""
	.align	4
.nv.constant0._Z25findNearestCentroidKernelPfS_S_S_S_S_PiiiS0_S_:
	.zero		976


//--------------------- SYMBOLS --------------------------

	.type		.nv.reservedSmem.offset0,@object
	.size		.nv.reservedSmem.offset0,0x4
